//
// Generated by NVIDIA NVVM Compiler
//
// Compiler Build ID: CL-36424714
// Cuda compilation tools, release 13.0, V13.0.88
// Based on NVVM 20.0.0
//

.version 9.0
.target sm_100
.address_size 64

	// .globl	_Z22softmax_scaling_kernelPfif

.visible .entry _Z22softmax_scaling_kernelPfif(
	.param .u64 .ptr .align 1 _Z22softmax_scaling_kernelPfif_param_0,
	.param .u32 _Z22softmax_scaling_kernelPfif_param_1,
	.param .f32 _Z22softmax_scaling_kernelPfif_param_2
)
{
	.reg .pred 	%p<26>;
	.reg .b32 	%r<107>;
	.reg .b32 	%f<409>;
	.reg .b64 	%rd<59>;

	ld.param.u64 	%rd12, [_Z22softmax_scaling_kernelPfif_param_0];
	ld.param.u32 	%r47, [_Z22softmax_scaling_kernelPfif_param_1];
	ld.param.f32 	%f26, [_Z22softmax_scaling_kernelPfif_param_2];
	cvta.to.global.u64 	%rd1, %rd12;
	mov.u32 	%r1, %ctaid.x;
	setp.ge.s32 	%p1, %r1, %r47;
	@%p1 bra 	$L__BB0_36;
	mul.lo.s32 	%r2, %r47, %r1;
	add.s32 	%r49, %r47, -1;
	and.b32  	%r3, %r47, 15;
	setp.lt.u32 	%p2, %r49, 15;
	mov.f32 	%f399, 0fCE6E6B28;
	mov.b32 	%r91, 0;
	@%p2 bra 	$L__BB0_4;
	and.b32  	%r91, %r47, -16;
	neg.s32 	%r97, %r91;
	add.s64 	%rd2, %rd1, 32;
	mov.f32 	%f399, 0fCE6E6B28;
	mov.u32 	%r96, %r2;
$L__BB0_3:
	.pragma "nounroll";
	mul.wide.s32 	%rd13, %r96, 4;
	add.s64 	%rd14, %rd2, %rd13;
	ld.global.f32 	%f30, [%rd14+-32];
	mul.f32 	%f31, %f26, %f30;
	max.f32 	%f32, %f399, %f31;
	ld.global.f32 	%f33, [%rd14+-28];
	mul.f32 	%f34, %f26, %f33;
	max.f32 	%f35, %f32, %f34;
	ld.global.f32 	%f36, [%rd14+-24];
	mul.f32 	%f37, %f26, %f36;
	max.f32 	%f38, %f35, %f37;
	ld.global.f32 	%f39, [%rd14+-20];
	mul.f32 	%f40, %f26, %f39;
	max.f32 	%f41, %f38, %f40;
	ld.global.f32 	%f42, [%rd14+-16];
	mul.f32 	%f43, %f26, %f42;
	max.f32 	%f44, %f41, %f43;
	ld.global.f32 	%f45, [%rd14+-12];
	mul.f32 	%f46, %f26, %f45;
	max.f32 	%f47, %f44, %f46;
	ld.global.f32 	%f48, [%rd14+-8];
	mul.f32 	%f49, %f26, %f48;
	max.f32 	%f50, %f47, %f49;
	ld.global.f32 	%f51, [%rd14+-4];
	mul.f32 	%f52, %f26, %f51;
	max.f32 	%f53, %f50, %f52;
	ld.global.f32 	%f54, [%rd14];
	mul.f32 	%f55, %f26, %f54;
	max.f32 	%f56, %f53, %f55;
	ld.global.f32 	%f57, [%rd14+4];
	mul.f32 	%f58, %f26, %f57;
	max.f32 	%f59, %f56, %f58;
	ld.global.f32 	%f60, [%rd14+8];
	mul.f32 	%f61, %f26, %f60;
	max.f32 	%f62, %f59, %f61;
	ld.global.f32 	%f63, [%rd14+12];
	mul.f32 	%f64, %f26, %f63;
	max.f32 	%f65, %f62, %f64;
	ld.global.f32 	%f66, [%rd14+16];
	mul.f32 	%f67, %f26, %f66;
	max.f32 	%f68, %f65, %f67;
	ld.global.f32 	%f69, [%rd14+20];
	mul.f32 	%f70, %f26, %f69;
	max.f32 	%f71, %f68, %f70;
	ld.global.f32 	%f72, [%rd14+24];
	mul.f32 	%f73, %f26, %f72;
	max.f32 	%f74, %f71, %f73;
	ld.global.f32 	%f75, [%rd14+28];
	mul.f32 	%f76, %f26, %f75;
	max.f32 	%f399, %f74, %f76;
	add.s32 	%r97, %r97, 16;
	add.s32 	%r96, %r96, 16;
	setp.eq.s32 	%p3, %r97, 0;
	@%p3 bra 	$L__BB0_4;
	bra.uni 	$L__BB0_3;
$L__BB0_4:
	setp.eq.s32 	%p4, %r3, 0;
	@%p4 bra 	$L__BB0_13;
	and.b32  	%r7, %r47, 7;
	setp.lt.u32 	%p5, %r3, 8;
	@%p5 bra 	$L__BB0_7;
	add.s32 	%r50, %r91, %r2;
	mul.wide.s32 	%rd15, %r50, 4;
	add.s64 	%rd16, %rd1, %rd15;
	ld.global.f32 	%f78, [%rd16];
	mul.f32 	%f79, %f26, %f78;
	max.f32 	%f80, %f399, %f79;
	ld.global.f32 	%f81, [%rd16+4];
	mul.f32 	%f82, %f26, %f81;
	max.f32 	%f83, %f80, %f82;
	ld.global.f32 	%f84, [%rd16+8];
	mul.f32 	%f85, %f26, %f84;
	max.f32 	%f86, %f83, %f85;
	ld.global.f32 	%f87, [%rd16+12];
	mul.f32 	%f88, %f26, %f87;
	max.f32 	%f89, %f86, %f88;
	ld.global.f32 	%f90, [%rd16+16];
	mul.f32 	%f91, %f26, %f90;
	max.f32 	%f92, %f89, %f91;
	ld.global.f32 	%f93, [%rd16+20];
	mul.f32 	%f94, %f26, %f93;
	max.f32 	%f95, %f92, %f94;
	ld.global.f32 	%f96, [%rd16+24];
	mul.f32 	%f97, %f26, %f96;
	max.f32 	%f98, %f95, %f97;
	ld.global.f32 	%f99, [%rd16+28];
	mul.f32 	%f100, %f26, %f99;
	max.f32 	%f399, %f98, %f100;
	add.s32 	%r91, %r91, 8;
$L__BB0_7:
	setp.eq.s32 	%p6, %r7, 0;
	@%p6 bra 	$L__BB0_13;
	and.b32  	%r10, %r47, 3;
	setp.lt.u32 	%p7, %r7, 4;
	@%p7 bra 	$L__BB0_10;
	add.s32 	%r51, %r91, %r2;
	mul.wide.s32 	%rd17, %r51, 4;
	add.s64 	%rd18, %rd1, %rd17;
	ld.global.f32 	%f102, [%rd18];
	mul.f32 	%f103, %f26, %f102;
	max.f32 	%f104, %f399, %f103;
	ld.global.f32 	%f105, [%rd18+4];
	mul.f32 	%f106, %f26, %f105;
	max.f32 	%f107, %f104, %f106;
	ld.global.f32 	%f108, [%rd18+8];
	mul.f32 	%f109, %f26, %f108;
	max.f32 	%f110, %f107, %f109;
	ld.global.f32 	%f111, [%rd18+12];
	mul.f32 	%f112, %f26, %f111;
	max.f32 	%f399, %f110, %f112;
	add.s32 	%r91, %r91, 4;
$L__BB0_10:
	setp.eq.s32 	%p8, %r10, 0;
	@%p8 bra 	$L__BB0_13;
	add.s32 	%r95, %r91, %r2;
	neg.s32 	%r94, %r10;
$L__BB0_12:
	.pragma "nounroll";
	mul.wide.s32 	%rd19, %r95, 4;
	add.s64 	%rd20, %rd1, %rd19;
	ld.global.f32 	%f113, [%rd20];
	mul.f32 	%f114, %f26, %f113;
	max.f32 	%f399, %f399, %f114;
	add.s32 	%r95, %r95, 1;
	add.s32 	%r94, %r94, 1;
	setp.ne.s32 	%p9, %r94, 0;
	@%p9 bra 	$L__BB0_12;
$L__BB0_13:
	and.b32  	%r19, %r47, 7;
	setp.lt.u32 	%p10, %r47, 8;
	mov.f32 	%f407, 0f00000000;
	mov.b32 	%r98, 0;
	@%p10 bra 	$L__BB0_16;
	and.b32  	%r98, %r47, 2147483640;
	neg.s32 	%r101, %r98;
	mul.wide.u32 	%rd21, %r2, 4;
	add.s64 	%rd22, %rd21, %rd1;
	add.s64 	%rd56, %rd22, 16;
	mov.f32 	%f407, 0f00000000;
$L__BB0_15:
	.pragma "nounroll";
	ld.global.f32 	%f118, [%rd56+-16];
	mul.f32 	%f119, %f26, %f118;
	sub.f32 	%f120, %f119, %f399;
	fma.rn.f32 	%f121, %f120, 0f3BBB989D, 0f3F000000;
	cvt.sat.f32.f32 	%f122, %f121;
	mov.f32 	%f123, 0f4B400001;
	mov.f32 	%f124, 0f437C0000;
	fma.rm.f32 	%f125, %f122, %f124, %f123;
	add.f32 	%f126, %f125, 0fCB40007F;
	neg.f32 	%f127, %f126;
	fma.rn.f32 	%f128, %f120, 0f3FB8AA3B, %f127;
	fma.rn.f32 	%f129, %f120, 0f32A57060, %f128;
	mov.b32 	%r53, %f125;
	shl.b32 	%r54, %r53, 23;
	mov.b32 	%f130, %r54;
	ex2.approx.ftz.f32 	%f131, %f129;
	mul.f32 	%f132, %f131, %f130;
	st.global.f32 	[%rd56+-16], %f132;
	add.f32 	%f133, %f407, %f132;
	ld.global.f32 	%f134, [%rd56+-12];
	mul.f32 	%f135, %f26, %f134;
	sub.f32 	%f136, %f135, %f399;
	fma.rn.f32 	%f137, %f136, 0f3BBB989D, 0f3F000000;
	cvt.sat.f32.f32 	%f138, %f137;
	fma.rm.f32 	%f139, %f138, %f124, %f123;
	add.f32 	%f140, %f139, 0fCB40007F;
	neg.f32 	%f141, %f140;
	fma.rn.f32 	%f142, %f136, 0f3FB8AA3B, %f141;
	fma.rn.f32 	%f143, %f136, 0f32A57060, %f142;
	mov.b32 	%r55, %f139;
	shl.b32 	%r56, %r55, 23;
	mov.b32 	%f144, %r56;
	ex2.approx.ftz.f32 	%f145, %f143;
	mul.f32 	%f146, %f145, %f144;
	st.global.f32 	[%rd56+-12], %f146;
	add.f32 	%f147, %f133, %f146;
	ld.global.f32 	%f148, [%rd56+-8];
	mul.f32 	%f149, %f26, %f148;
	sub.f32 	%f150, %f149, %f399;
	fma.rn.f32 	%f151, %f150, 0f3BBB989D, 0f3F000000;
	cvt.sat.f32.f32 	%f152, %f151;
	fma.rm.f32 	%f153, %f152, %f124, %f123;
	add.f32 	%f154, %f153, 0fCB40007F;
	neg.f32 	%f155, %f154;
	fma.rn.f32 	%f156, %f150, 0f3FB8AA3B, %f155;
	fma.rn.f32 	%f157, %f150, 0f32A57060, %f156;
	mov.b32 	%r57, %f153;
	shl.b32 	%r58, %r57, 23;
	mov.b32 	%f158, %r58;
	ex2.approx.ftz.f32 	%f159, %f157;
	mul.f32 	%f160, %f159, %f158;
	st.global.f32 	[%rd56+-8], %f160;
	add.f32 	%f161, %f147, %f160;
	ld.global.f32 	%f162, [%rd56+-4];
	mul.f32 	%f163, %f26, %f162;
	sub.f32 	%f164, %f163, %f399;
	fma.rn.f32 	%f165, %f164, 0f3BBB989D, 0f3F000000;
	cvt.sat.f32.f32 	%f166, %f165;
	fma.rm.f32 	%f167, %f166, %f124, %f123;
	add.f32 	%f168, %f167, 0fCB40007F;
	neg.f32 	%f169, %f168;
	fma.rn.f32 	%f170, %f164, 0f3FB8AA3B, %f169;
	fma.rn.f32 	%f171, %f164, 0f32A57060, %f170;
	mov.b32 	%r59, %f167;
	shl.b32 	%r60, %r59, 23;
	mov.b32 	%f172, %r60;
	ex2.approx.ftz.f32 	%f173, %f171;
	mul.f32 	%f174, %f173, %f172;
	st.global.f32 	[%rd56+-4], %f174;
	add.f32 	%f175, %f161, %f174;
	ld.global.f32 	%f176, [%rd56];
	mul.f32 	%f177, %f26, %f176;
	sub.f32 	%f178, %f177, %f399;
	fma.rn.f32 	%f179, %f178, 0f3BBB989D, 0f3F000000;
	cvt.sat.f32.f32 	%f180, %f179;
	fma.rm.f32 	%f181, %f180, %f124, %f123;
	add.f32 	%f182, %f181, 0fCB40007F;
	neg.f32 	%f183, %f182;
	fma.rn.f32 	%f184, %f178, 0f3FB8AA3B, %f183;
	fma.rn.f32 	%f185, %f178, 0f32A57060, %f184;
	mov.b32 	%r61, %f181;
	shl.b32 	%r62, %r61, 23;
	mov.b32 	%f186, %r62;
	ex2.approx.ftz.f32 	%f187, %f185;
	mul.f32 	%f188, %f187, %f186;
	st.global.f32 	[%rd56], %f188;
	add.f32 	%f189, %f175, %f188;
	ld.global.f32 	%f190, [%rd56+4];
	mul.f32 	%f191, %f26, %f190;
	sub.f32 	%f192, %f191, %f399;
	fma.rn.f32 	%f193, %f192, 0f3BBB989D, 0f3F000000;
	cvt.sat.f32.f32 	%f194, %f193;
	fma.rm.f32 	%f195, %f194, %f124, %f123;
	add.f32 	%f196, %f195, 0fCB40007F;
	neg.f32 	%f197, %f196;
	fma.rn.f32 	%f198, %f192, 0f3FB8AA3B, %f197;
	fma.rn.f32 	%f199, %f192, 0f32A57060, %f198;
	mov.b32 	%r63, %f195;
	shl.b32 	%r64, %r63, 23;
	mov.b32 	%f200, %r64;
	ex2.approx.ftz.f32 	%f201, %f199;
	mul.f32 	%f202, %f201, %f200;
	st.global.f32 	[%rd56+4], %f202;
	add.f32 	%f203, %f189, %f202;
	ld.global.f32 	%f204, [%rd56+8];
	mul.f32 	%f205, %f26, %f204;
	sub.f32 	%f206, %f205, %f399;
	fma.rn.f32 	%f207, %f206, 0f3BBB989D, 0f3F000000;
	cvt.sat.f32.f32 	%f208, %f207;
	fma.rm.f32 	%f209, %f208, %f124, %f123;
	add.f32 	%f210, %f209, 0fCB40007F;
	neg.f32 	%f211, %f210;
	fma.rn.f32 	%f212, %f206, 0f3FB8AA3B, %f211;
	fma.rn.f32 	%f213, %f206, 0f32A57060, %f212;
	mov.b32 	%r65, %f209;
	shl.b32 	%r66, %r65, 23;
	mov.b32 	%f214, %r66;
	ex2.approx.ftz.f32 	%f215, %f213;
	mul.f32 	%f216, %f215, %f214;
	st.global.f32 	[%rd56+8], %f216;
	add.f32 	%f217, %f203, %f216;
	ld.global.f32 	%f218, [%rd56+12];
	mul.f32 	%f219, %f26, %f218;
	sub.f32 	%f220, %f219, %f399;
	fma.rn.f32 	%f221, %f220, 0f3BBB989D, 0f3F000000;
	cvt.sat.f32.f32 	%f222, %f221;
	fma.rm.f32 	%f223, %f222, %f124, %f123;
	add.f32 	%f224, %f223, 0fCB40007F;
	neg.f32 	%f225, %f224;
	fma.rn.f32 	%f226, %f220, 0f3FB8AA3B, %f225;
	fma.rn.f32 	%f227, %f220, 0f32A57060, %f226;
	mov.b32 	%r67, %f223;
	shl.b32 	%r68, %r67, 23;
	mov.b32 	%f228, %r68;
	ex2.approx.ftz.f32 	%f229, %f227;
	mul.f32 	%f230, %f229, %f228;
	st.global.f32 	[%rd56+12], %f230;
	add.f32 	%f407, %f217, %f230;
	add.s32 	%r101, %r101, 8;
	add.s64 	%rd56, %rd56, 32;
	setp.eq.s32 	%p11, %r101, 0;
	@%p11 bra 	$L__BB0_16;
	bra.uni 	$L__BB0_15;
$L__BB0_16:
	setp.eq.s32 	%p12, %r19, 0;
	@%p12 bra 	$L__BB0_24;
	and.b32  	%r27, %r47, 3;
	setp.lt.u32 	%p13, %r19, 4;
	@%p13 bra 	$L__BB0_19;
	add.s32 	%r69, %r98, %r2;
	mul.wide.u32 	%rd23, %r69, 4;
	add.s64 	%rd24, %rd1, %rd23;
	ld.global.f32 	%f232, [%rd24];
	mul.f32 	%f233, %f26, %f232;
	sub.f32 	%f234, %f233, %f399;
	fma.rn.f32 	%f235, %f234, 0f3BBB989D, 0f3F000000;
	cvt.sat.f32.f32 	%f236, %f235;
	mov.f32 	%f237, 0f4B400001;
	mov.f32 	%f238, 0f437C0000;
	fma.rm.f32 	%f239, %f236, %f238, %f237;
	add.f32 	%f240, %f239, 0fCB40007F;
	neg.f32 	%f241, %f240;
	fma.rn.f32 	%f242, %f234, 0f3FB8AA3B, %f241;
	fma.rn.f32 	%f243, %f234, 0f32A57060, %f242;
	mov.b32 	%r70, %f239;
	shl.b32 	%r71, %r70, 23;
	mov.b32 	%f244, %r71;
	ex2.approx.ftz.f32 	%f245, %f243;
	mul.f32 	%f246, %f245, %f244;
	st.global.f32 	[%rd24], %f246;
	add.f32 	%f247, %f407, %f246;
	cvt.u64.u32 	%rd25, %r2;
	cvt.u64.u32 	%rd26, %r98;
	add.s64 	%rd27, %rd26, %rd25;
	shl.b64 	%rd28, %rd27, 2;
	add.s64 	%rd29, %rd1, %rd28;
	ld.global.f32 	%f248, [%rd29+4];
	mul.f32 	%f249, %f26, %f248;
	sub.f32 	%f250, %f249, %f399;
	fma.rn.f32 	%f251, %f250, 0f3BBB989D, 0f3F000000;
	cvt.sat.f32.f32 	%f252, %f251;
	fma.rm.f32 	%f253, %f252, %f238, %f237;
	add.f32 	%f254, %f253, 0fCB40007F;
	neg.f32 	%f255, %f254;
	fma.rn.f32 	%f256, %f250, 0f3FB8AA3B, %f255;
	fma.rn.f32 	%f257, %f250, 0f32A57060, %f256;
	mov.b32 	%r72, %f253;
	shl.b32 	%r73, %r72, 23;
	mov.b32 	%f258, %r73;
	ex2.approx.ftz.f32 	%f259, %f257;
	mul.f32 	%f260, %f259, %f258;
	st.global.f32 	[%rd29+4], %f260;
	add.f32 	%f261, %f247, %f260;
	ld.global.f32 	%f262, [%rd29+8];
	mul.f32 	%f263, %f26, %f262;
	sub.f32 	%f264, %f263, %f399;
	fma.rn.f32 	%f265, %f264, 0f3BBB989D, 0f3F000000;
	cvt.sat.f32.f32 	%f266, %f265;
	fma.rm.f32 	%f267, %f266, %f238, %f237;
	add.f32 	%f268, %f267, 0fCB40007F;
	neg.f32 	%f269, %f268;
	fma.rn.f32 	%f270, %f264, 0f3FB8AA3B, %f269;
	fma.rn.f32 	%f271, %f264, 0f32A57060, %f270;
	mov.b32 	%r74, %f267;
	shl.b32 	%r75, %r74, 23;
	mov.b32 	%f272, %r75;
	ex2.approx.ftz.f32 	%f273, %f271;
	mul.f32 	%f274, %f273, %f272;
	st.global.f32 	[%rd29+8], %f274;
	add.f32 	%f275, %f261, %f274;
	ld.global.f32 	%f276, [%rd29+12];
	mul.f32 	%f277, %f26, %f276;
	sub.f32 	%f278, %f277, %f399;
	fma.rn.f32 	%f279, %f278, 0f3BBB989D, 0f3F000000;
	cvt.sat.f32.f32 	%f280, %f279;
	fma.rm.f32 	%f281, %f280, %f238, %f237;
	add.f32 	%f282, %f281, 0fCB40007F;
	neg.f32 	%f283, %f282;
	fma.rn.f32 	%f284, %f278, 0f3FB8AA3B, %f283;
	fma.rn.f32 	%f285, %f278, 0f32A57060, %f284;
	mov.b32 	%r76, %f281;
	shl.b32 	%r77, %r76, 23;
	mov.b32 	%f286, %r77;
	ex2.approx.ftz.f32 	%f287, %f285;
	mul.f32 	%f288, %f287, %f286;
	st.global.f32 	[%rd29+12], %f288;
	add.f32 	%f407, %f275, %f288;
	add.s32 	%r98, %r98, 4;
$L__BB0_19:
	setp.eq.s32 	%p14, %r27, 0;
	@%p14 bra 	$L__BB0_24;
	setp.eq.s32 	%p15, %r27, 1;
	@%p15 bra 	$L__BB0_22;
	add.s32 	%r78, %r98, %r2;
	mul.wide.u32 	%rd30, %r78, 4;
	add.s64 	%rd31, %rd1, %rd30;
	ld.global.f32 	%f290, [%rd31];
	mul.f32 	%f291, %f26, %f290;
	sub.f32 	%f292, %f291, %f399;
	fma.rn.f32 	%f293, %f292, 0f3BBB989D, 0f3F000000;
	cvt.sat.f32.f32 	%f294, %f293;
	mov.f32 	%f295, 0f4B400001;
	mov.f32 	%f296, 0f437C0000;
	fma.rm.f32 	%f297, %f294, %f296, %f295;
	add.f32 	%f298, %f297, 0fCB40007F;
	neg.f32 	%f299, %f298;
	fma.rn.f32 	%f300, %f292, 0f3FB8AA3B, %f299;
	fma.rn.f32 	%f301, %f292, 0f32A57060, %f300;
	mov.b32 	%r79, %f297;
	shl.b32 	%r80, %r79, 23;
	mov.b32 	%f302, %r80;
	ex2.approx.ftz.f32 	%f303, %f301;
	mul.f32 	%f304, %f303, %f302;
	st.global.f32 	[%rd31], %f304;
	add.f32 	%f305, %f407, %f304;
	cvt.u64.u32 	%rd32, %r2;
	cvt.u64.u32 	%rd33, %r98;
	add.s64 	%rd34, %rd33, %rd32;
	shl.b64 	%rd35, %rd34, 2;
	add.s64 	%rd36, %rd1, %rd35;
	ld.global.f32 	%f306, [%rd36+4];
	mul.f32 	%f307, %f26, %f306;
	sub.f32 	%f308, %f307, %f399;
	fma.rn.f32 	%f309, %f308, 0f3BBB989D, 0f3F000000;
	cvt.sat.f32.f32 	%f310, %f309;
	fma.rm.f32 	%f311, %f310, %f296, %f295;
	add.f32 	%f312, %f311, 0fCB40007F;
	neg.f32 	%f313, %f312;
	fma.rn.f32 	%f314, %f308, 0f3FB8AA3B, %f313;
	fma.rn.f32 	%f315, %f308, 0f32A57060, %f314;
	mov.b32 	%r81, %f311;
	shl.b32 	%r82, %r81, 23;
	mov.b32 	%f316, %r82;
	ex2.approx.ftz.f32 	%f317, %f315;
	mul.f32 	%f318, %f317, %f316;
	st.global.f32 	[%rd36+4], %f318;
	add.f32 	%f407, %f305, %f318;
	add.s32 	%r98, %r98, 2;
$L__BB0_22:
	and.b32  	%r83, %r47, 1;
	setp.eq.b32 	%p16, %r83, 1;
	not.pred 	%p17, %p16;
	@%p17 bra 	$L__BB0_24;
	add.s32 	%r84, %r98, %r2;
	mul.wide.u32 	%rd37, %r84, 4;
	add.s64 	%rd38, %rd1, %rd37;
	ld.global.f32 	%f319, [%rd38];
	mul.f32 	%f320, %f26, %f319;
	sub.f32 	%f321, %f320, %f399;
	fma.rn.f32 	%f322, %f321, 0f3BBB989D, 0f3F000000;
	cvt.sat.f32.f32 	%f323, %f322;
	mov.f32 	%f324, 0f4B400001;
	mov.f32 	%f325, 0f437C0000;
	fma.rm.f32 	%f326, %f323, %f325, %f324;
	add.f32 	%f327, %f326, 0fCB40007F;
	neg.f32 	%f328, %f327;
	fma.rn.f32 	%f329, %f321, 0f3FB8AA3B, %f328;
	fma.rn.f32 	%f330, %f321, 0f32A57060, %f329;
	mov.b32 	%r85, %f326;
	shl.b32 	%r86, %r85, 23;
	mov.b32 	%f331, %r86;
	ex2.approx.ftz.f32 	%f332, %f330;
	mul.f32 	%f333, %f332, %f331;
	st.global.f32 	[%rd38], %f333;
	add.f32 	%f407, %f407, %f333;
$L__BB0_24:
	setp.lt.u32 	%p18, %r47, 16;
	mov.b32 	%r103, 0;
	@%p18 bra 	$L__BB0_27;
	and.b32  	%r103, %r47, 2147483632;
	neg.s32 	%r102, %r103;
	mul.wide.u32 	%rd39, %r2, 4;
	add.s64 	%rd40, %rd39, %rd1;
	add.s64 	%rd57, %rd40, 32;
$L__BB0_26:
	.pragma "nounroll";
	ld.global.f32 	%f334, [%rd57+-32];
	div.rn.f32 	%f335, %f334, %f407;
	st.global.f32 	[%rd57+-32], %f335;
	ld.global.f32 	%f336, [%rd57+-28];
	div.rn.f32 	%f337, %f336, %f407;
	st.global.f32 	[%rd57+-28], %f337;
	ld.global.f32 	%f338, [%rd57+-24];
	div.rn.f32 	%f339, %f338, %f407;
	st.global.f32 	[%rd57+-24], %f339;
	ld.global.f32 	%f340, [%rd57+-20];
	div.rn.f32 	%f341, %f340, %f407;
	st.global.f32 	[%rd57+-20], %f341;
	ld.global.f32 	%f342, [%rd57+-16];
	div.rn.f32 	%f343, %f342, %f407;
	st.global.f32 	[%rd57+-16], %f343;
	ld.global.f32 	%f344, [%rd57+-12];
	div.rn.f32 	%f345, %f344, %f407;
	st.global.f32 	[%rd57+-12], %f345;
	ld.global.f32 	%f346, [%rd57+-8];
	div.rn.f32 	%f347, %f346, %f407;
	st.global.f32 	[%rd57+-8], %f347;
	ld.global.f32 	%f348, [%rd57+-4];
	div.rn.f32 	%f349, %f348, %f407;
	st.global.f32 	[%rd57+-4], %f349;
	ld.global.f32 	%f350, [%rd57];
	div.rn.f32 	%f351, %f350, %f407;
	st.global.f32 	[%rd57], %f351;
	ld.global.f32 	%f352, [%rd57+4];
	div.rn.f32 	%f353, %f352, %f407;
	st.global.f32 	[%rd57+4], %f353;
	ld.global.f32 	%f354, [%rd57+8];
	div.rn.f32 	%f355, %f354, %f407;
	st.global.f32 	[%rd57+8], %f355;
	ld.global.f32 	%f356, [%rd57+12];
	div.rn.f32 	%f357, %f356, %f407;
	st.global.f32 	[%rd57+12], %f357;
	ld.global.f32 	%f358, [%rd57+16];
	div.rn.f32 	%f359, %f358, %f407;
	st.global.f32 	[%rd57+16], %f359;
	ld.global.f32 	%f360, [%rd57+20];
	div.rn.f32 	%f361, %f360, %f407;
	st.global.f32 	[%rd57+20], %f361;
	ld.global.f32 	%f362, [%rd57+24];
	div.rn.f32 	%f363, %f362, %f407;
	st.global.f32 	[%rd57+24], %f363;
	ld.global.f32 	%f364, [%rd57+28];
	div.rn.f32 	%f365, %f364, %f407;
	st.global.f32 	[%rd57+28], %f365;
	add.s32 	%r102, %r102, 16;
	add.s64 	%rd57, %rd57, 64;
	setp.ne.s32 	%p19, %r102, 0;
	@%p19 bra 	$L__BB0_26;
$L__BB0_27:
	setp.eq.s32 	%p20, %r3, 0;
	@%p20 bra 	$L__BB0_36;
	setp.lt.u32 	%p21, %r3, 8;
	@%p21 bra 	$L__BB0_30;
	add.s32 	%r88, %r103, %r2;
	mul.wide.u32 	%rd41, %r88, 4;
	add.s64 	%rd42, %rd1, %rd41;
	ld.global.f32 	%f366, [%rd42];
	div.rn.f32 	%f367, %f366, %f407;
	st.global.f32 	[%rd42], %f367;
	cvt.u64.u32 	%rd43, %r2;
	cvt.u64.u32 	%rd44, %r103;
	add.s64 	%rd45, %rd44, %rd43;
	shl.b64 	%rd46, %rd45, 2;
	add.s64 	%rd47, %rd1, %rd46;
	ld.global.f32 	%f368, [%rd47+4];
	div.rn.f32 	%f369, %f368, %f407;
	st.global.f32 	[%rd47+4], %f369;
	ld.global.f32 	%f370, [%rd47+8];
	div.rn.f32 	%f371, %f370, %f407;
	st.global.f32 	[%rd47+8], %f371;
	ld.global.f32 	%f372, [%rd47+12];
	div.rn.f32 	%f373, %f372, %f407;
	st.global.f32 	[%rd47+12], %f373;
	ld.global.f32 	%f374, [%rd47+16];
	div.rn.f32 	%f375, %f374, %f407;
	st.global.f32 	[%rd47+16], %f375;
	ld.global.f32 	%f376, [%rd47+20];
	div.rn.f32 	%f377, %f376, %f407;
	st.global.f32 	[%rd47+20], %f377;
	ld.global.f32 	%f378, [%rd47+24];
	div.rn.f32 	%f379, %f378, %f407;
	st.global.f32 	[%rd47+24], %f379;
	ld.global.f32 	%f380, [%rd47+28];
	div.rn.f32 	%f381, %f380, %f407;
	st.global.f32 	[%rd47+28], %f381;
	add.s32 	%r103, %r103, 8;
$L__BB0_30:
	setp.eq.s32 	%p22, %r19, 0;
	@%p22 bra 	$L__BB0_36;
	and.b32  	%r41, %r47, 3;
	setp.lt.u32 	%p23, %r19, 4;
	@%p23 bra 	$L__BB0_33;
	add.s32 	%r89, %r103, %r2;
	mul.wide.u32 	%rd48, %r89, 4;
	add.s64 	%rd49, %rd1, %rd48;
	ld.global.f32 	%f382, [%rd49];
	div.rn.f32 	%f383, %f382, %f407;
	st.global.f32 	[%rd49], %f383;
	cvt.u64.u32 	%rd50, %r2;
	cvt.u64.u32 	%rd51, %r103;
	add.s64 	%rd52, %rd51, %rd50;
	shl.b64 	%rd53, %rd52, 2;
	add.s64 	%rd54, %rd1, %rd53;
	ld.global.f32 	%f384, [%rd54+4];
	div.rn.f32 	%f385, %f384, %f407;
	st.global.f32 	[%rd54+4], %f385;
	ld.global.f32 	%f386, [%rd54+8];
	div.rn.f32 	%f387, %f386, %f407;
	st.global.f32 	[%rd54+8], %f387;
	ld.global.f32 	%f388, [%rd54+12];
	div.rn.f32 	%f389, %f388, %f407;
	st.global.f32 	[%rd54+12], %f389;
	add.s32 	%r103, %r103, 4;
$L__BB0_33:
	setp.eq.s32 	%p24, %r41, 0;
	@%p24 bra 	$L__BB0_36;
	add.s32 	%r90, %r103, %r2;
	mul.wide.u32 	%rd55, %r90, 4;
	add.s64 	%rd58, %rd1, %rd55;
	neg.s32 	%r106, %r41;
$L__BB0_35:
	.pragma "nounroll";
	ld.global.f32 	%f390, [%rd58];
	div.rn.f32 	%f391, %f390, %f407;
	st.global.f32 	[%rd58], %f391;
	add.s64 	%rd58, %rd58, 4;
	add.s32 	%r106, %r106, 1;
	setp.ne.s32 	%p25, %r106, 0;
	@%p25 bra 	$L__BB0_35;
$L__BB0_36:
	ret;

}


// ===== COMPILED SASS (sm_100) =====

	.target	sm_100

	.elftype	@"ET_EXEC"


//--------------------- .note.nv.tkinfo           --------------------------
	.section	.note.nv.tkinfo,"",@"SHT_NOTE"
	.sectionflags	@"SHF_NOTE_NV_TKINFO"
	.tkinfo
        /*0018*/ 	.word	0x00000002
        /*0030*/ 	.string	""
        /*0030*/ 	.string	"ptxas"
        /*0030*/ 	.string	"Cuda compilation tools, release 13.0, V13.0.88"
        /*0030*/ 	.string	"Build cuda_13.0.r13.0/compiler.36424714_0"
        /*0030*/ 	.string	"-arch sm_100 -m 64 "



//--------------------- .note.nv.cuinfo           --------------------------
	.section	.note.nv.cuinfo,"",@"SHT_NOTE"
	.sectionflags	@"SHF_NOTE_NV_CUINFO"
        /*0018*/ 	.short	0x0002
        /*001a*/ 	.short	0x0064
        /*001c*/ 	.short	0x0082
	.zero		2


//--------------------- .nv.info                  --------------------------
	.section	.nv.info,"",@"SHT_CUDA_INFO"
	.align	4


	//----- nvinfo : EIATTR_REGCOUNT
	.align		4
        /*0000*/ 	.byte	0x04, 0x2f
        /*0002*/ 	.short	(.L_1 - .L_0)
	.align		4
.L_0:
        /*0004*/ 	.word	index@(_Z22softmax_scaling_kernelPfif)
        /*0008*/ 	.word	0x0000001e


	//----- nvinfo : EIATTR_FRAME_SIZE
	.align		4
.L_1:
        /*000c*/ 	.byte	0x04, 0x11
        /*000e*/ 	.short	(.L_3 - .L_2)
	.align		4
.L_2:
        /*0010*/ 	.word	index@($__internal_0_$__cuda_sm3x_div_rn_noftz_f32_slowpath)
        /*0014*/ 	.word	0x00000000


	//----- nvinfo : EIATTR_FRAME_SIZE
	.align		4
.L_3:
        /*0018*/ 	.byte	0x04, 0x11
        /*001a*/ 	.short	(.L_5 - .L_4)
	.align		4
.L_4:
        /*001c*/ 	.word	index@(_Z22softmax_scaling_kernelPfif)
        /*0020*/ 	.word	0x00000000


	//----- nvinfo : EIATTR_MIN_STACK_SIZE
	.align		4
.L_5:
        /*0024*/ 	.byte	0x04, 0x12
        /*0026*/ 	.short	(.L_7 - .L_6)
	.align		4
.L_6:
        /*0028*/ 	.word	index@(_Z22softmax_scaling_kernelPfif)
        /*002c*/ 	.word	0x00000000
.L_7:


//--------------------- .nv.compat                --------------------------
	.section	.nv.compat,"",@"SHT_CUDA_COMPAT_INFO"
	.align	4
        /*0000*/ 	.byte	0x02, 0x09, 0x00, 0x00, 0x02, 0x02, 0x01, 0x00, 0x02, 0x05, 0x05, 0x00, 0x03, 0x07, 0x01, 0x01
        /*0010*/ 	.byte	0x02, 0x03, 0x00, 0x00, 0x02, 0x06, 0x01, 0x00, 0x04, 0x0b, 0x08, 0x00, 0x01, 0x00, 0x00, 0x00
        /*0020*/ 	.byte	0x00, 0x00, 0x00, 0x00


//--------------------- .nv.info._Z22softmax_scaling_kernelPfif --------------------------
	.section	.nv.info._Z22softmax_scaling_kernelPfif,"",@"SHT_CUDA_INFO"
	.sectionflags	@""
	.align	4


	//----- nvinfo : EIATTR_CUDA_API_VERSION
	.align		4
        /*0000*/ 	.byte	0x04, 0x37
        /*0002*/ 	.short	(.L_9 - .L_8)
.L_8:
        /*0004*/ 	.word	0x00000082


	//----- nvinfo : EIATTR_KPARAM_INFO
	.align		4
.L_9:
        /*0008*/ 	.byte	0x04, 0x17
        /*000a*/ 	.short	(.L_11 - .L_10)
.L_10:
        /*000c*/ 	.word	0x00000000
        /*0010*/ 	.short	0x0002
        /*0012*/ 	.short	0x000c
        /*0014*/ 	.byte	0x00, 0xf0, 0x11, 0x00


	//----- nvinfo : EIATTR_KPARAM_INFO
	.align		4
.L_11:
        /*0018*/ 	.byte	0x04, 0x17
        /*001a*/ 	.short	(.L_13 - .L_12)
.L_12:
        /*001c*/ 	.word	0x00000000
        /*0020*/ 	.short	0x0001
        /*0022*/ 	.short	0x0008
        /*0024*/ 	.byte	0x00, 0xf0, 0x11, 0x00


	//----- nvinfo : EIATTR_KPARAM_INFO
	.align		4
.L_13:
        /*0028*/ 	.byte	0x04, 0x17
        /*002a*/ 	.short	(.L_15 - .L_14)
.L_14:
        /*002c*/ 	.word	0x00000000
        /*0030*/ 	.short	0x0000
        /*0032*/ 	.short	0x0000
        /*0034*/ 	.byte	0x00, 0xf5, 0x21, 0x00


	//----- nvinfo : EIATTR_SPARSE_MMA_MASK
	.align		4
.L_15:
        /*0038*/ 	.byte	0x03, 0x50
        /*003a*/ 	.short	0x0000


	//----- nvinfo : EIATTR_MAXREG_COUNT
	.align		4
        /*003c*/ 	.byte	0x03, 0x1b
        /*003e*/ 	.short	0x00ff


	//----- nvinfo : EIATTR_MERCURY_ISA_VERSION
	.align		4
        /*0040*/ 	.byte	0x03, 0x5f
        /*0042*/ 	.short	0x0101


	//----- nvinfo : EIATTR_VRC_CTA_INIT_COUNT
	.align		4
        /*0044*/ 	.byte	0x02, 0x4a
	.zero		1
	.zero		1


	//----- nvinfo : EIATTR_EXIT_INSTR_OFFSETS
	.align		4
        /*0048*/ 	.byte	0x04, 0x1c
        /*004a*/ 	.short	(.L_17 - .L_16)


	//   ....[0]....
.L_16:
        /*004c*/ 	.word	0x00000040


	//   ....[1]....
        /*0050*/ 	.word	0x000026c0


	//   ....[2]....
        /*0054*/ 	.word	0x00002e80


	//   ....[3]....
        /*0058*/ 	.word	0x000032e0


	//   ....[4]....
        /*005c*/ 	.word	0x00003460


	//----- nvinfo : EIATTR_CRS_STACK_SIZE
	.align		4
.L_17:
        /*0060*/ 	.byte	0x04, 0x1e
        /*0062*/ 	.short	(.L_19 - .L_18)
.L_18:
        /*0064*/ 	.word	0x00000000


	//----- nvinfo : EIATTR_CBANK_PARAM_SIZE
	.align		4
.L_19:
        /*0068*/ 	.byte	0x03, 0x19
        /*006a*/ 	.short	0x0010


	//----- nvinfo : EIATTR_PARAM_CBANK
	.align		4
        /*006c*/ 	.byte	0x04, 0x0a
        /*006e*/ 	.short	(.L_21 - .L_20)
	.align		4
.L_20:
        /*0070*/ 	.word	index@(.nv.constant0._Z22softmax_scaling_kernelPfif)
        /*0074*/ 	.short	0x0380
        /*0076*/ 	.short	0x0010


	//----- nvinfo : EIATTR_SW_WAR
	.align		4
.L_21:
        /*0078*/ 	.byte	0x04, 0x36
        /*007a*/ 	.short	(.L_23 - .L_22)
.L_22:
        /*007c*/ 	.word	0x00000008
.L_23:


//--------------------- .nv.callgraph             --------------------------
	.section	.nv.callgraph,"",@"SHT_CUDA_CALLGRAPH"
	.align	4
	.sectionentsize	8
	.align		4
        /*0000*/ 	.word	0x00000000
	.align		4
        /*0004*/ 	.word	0xffffffff
	.align		4
        /*0008*/ 	.word	0x00000000
	.align		4
        /*000c*/ 	.word	0xfffffffe
	.align		4
        /*0010*/ 	.word	0x00000000
	.align		4
        /*0014*/ 	.word	0xfffffffd
	.align		4
        /*0018*/ 	.word	0x00000000
	.align		4
        /*001c*/ 	.word	0xfffffffc


//--------------------- .text._Z22softmax_scaling_kernelPfif --------------------------
	.section	.text._Z22softmax_scaling_kernelPfif,"ax",@progbits
	.align	128
        .global         _Z22softmax_scaling_kernelPfif
        .type           _Z22softmax_scaling_kernelPfif,@function
        .size           _Z22softmax_scaling_kernelPfif,(.L_x_54 - _Z22softmax_scaling_kernelPfif)
        .other          _Z22softmax_scaling_kernelPfif,@"STO_CUDA_ENTRY STV_DEFAULT"
_Z22softmax_scaling_kernelPfif:
.text._Z22softmax_scaling_kernelPfif:
[----:B------:R-:W-:Y:S08]  /*0000*/  LDC R1, c[0x0][0x37c] ;  /* 0x0000df00ff017b82 */ /* 0x000ff00000000800 */
[----:B------:R-:W0:Y:S08]  /*0010*/  S2UR UR4, SR_CTAID.X ;  /* 0x00000000000479c3 */ /* 0x000e300000002500 */
[----:B------:R-:W0:Y:S02]  /*0020*/  LDC R4, c[0x0][0x388] ;  /* 0x0000e200ff047b82 */ /* 0x000e240000000800 */
[----:B0-----:R-:W-:-:S13]  /*0030*/  ISETP.LE.AND P0, PT, R4, UR4, PT ;  /* 0x0000000404007c0c */ /* 0x001fda000bf03270 */
[----:B------:R-:W-:Y:S05]  /*0040*/  @P0 EXIT ;  /* 0x000000000000094d */ /* 0x000fea0003800000 */
[C---:B------:R-:W-:Y:S01]  /*0050*/  IADD3 R0, PT, PT, R4.reuse, -0x1, RZ ;  /* 0xffffffff04007810 */ /* 0x040fe20007ffe0ff */
[----:B------:R-:W0:Y:S01]  /*0060*/  LDCU.64 UR8, c[0x0][0x358] ;  /* 0x00006b00ff0877ac */ /* 0x000e220008000a00 */
[C---:B------:R-:W-:Y:S01]  /*0070*/  LOP3.LUT R6, R4.reuse, 0xf, RZ, 0xc0, !PT ;  /* 0x0000000f04067812 */ /* 0x040fe200078ec0ff */
[----:B------:R-:W-:Y:S01]  /*0080*/  IMAD R2, R4, UR4, RZ ;  /* 0x0000000404027c24 */ /* 0x000fe2000f8e02ff */
[----:B------:R-:W-:Y:S01]  /*0090*/  ISETP.GE.U32.AND P0, PT, R0, 0xf, PT ;  /* 0x0000000f0000780c */ /* 0x000fe20003f06070 */
[----:B------:R-:W-:Y:S01]  /*00a0*/  HFMA2 R0, -RZ, RZ, -25.71875, 3664 ;  /* 0xce6e6b28ff007431 */ /* 0x000fe200000001ff */
[----:B------:R-:W-:Y:S02]  /*00b0*/  ISETP.NE.AND P1, PT, R6, RZ, PT ;  /* 0x000000ff0600720c */ /* 0x000fe40003f25270 */
[----:B------:R-:W-:-:S09]  /*00c0*/  MOV R3, RZ ;  /* 0x000000ff00037202 */ /* 0x000fd20000000f00 */
[----:B------:R-:W-:Y:S05]  /*00d0*/  @!P0 BRA `(.L_x_0) ;  /* 0x0000000000dc8947 */ /* 0x000fea0003800000 */
[----:B------:R-:W1:Y:S01]  /*00e0*/  LDCU.64 UR4, c[0x0][0x380] ;  /* 0x00007000ff0477ac */ /* 0x000e620008000a00 */
[----:B------:R-:W-:Y:S02]  /*00f0*/  LOP3.LUT R3, R4, 0xfffffff0, RZ, 0xc0, !PT ;  /* 0xfffffff004037812 */ /* 0x000fe400078ec0ff */
[----:B------:R-:W-:Y:S01]  /*0100*/  MOV R0, 0xce6e6b28 ;  /* 0xce6e6b2800007802 */ /* 0x000fe20000000f00 */
[----:B------:R-:W2:Y:S01]  /*0110*/  LDCU UR6, c[0x0][0x38c] ;  /* 0x00007180ff0677ac */ /* 0x000ea20008000800 */
[----:B------:R-:W-:Y:S02]  /*0120*/  MOV R7, R2 ;  /* 0x0000000200077202 */ /* 0x000fe40000000f00 */
[----:B------:R-:W-:Y:S01]  /*0130*/  IADD3 R24, PT, PT, -R3, RZ, RZ ;  /* 0x000000ff03187210 */ /* 0x000fe20007ffe1ff */
[----:B-1----:R-:W-:-:S04]  /*0140*/  UIADD3 UR4, UP0, UPT, UR4, 0x20, URZ ;  /* 0x0000002004047890 */ /* 0x002fc8000ff1e0ff */
[----:B--2---:R-:W-:-:S12]  /*0150*/  UIADD3.X UR5, UPT, UPT, URZ, UR5, URZ, UP0, !UPT ;  /* 0x00000005ff057290 */ /* 0x004fd800087fe4ff */
.L_x_1:
[----:B------:R-:W-:Y:S02]  /*0160*/  MOV R4, UR4 ;  /* 0x0000000400047c02 */ /* 0x000fe40008000f00 */
[----:B------:R-:W-:-:S03]  /*0170*/  MOV R5, UR5 ;  /* 0x0000000500057c02 */ /* 0x000fc60008000f00 */
[----:B------:R-:W-:-:S05]  /*0180*/  IMAD.WIDE R4, R7, 0x4, R4 ;  /* 0x0000000407047825 */ /* 0x000fca00078e0204 */
[----:B0-----:R-:W2:Y:S04]  /*0190*/  LDG.E R19, desc[UR8][R4.64+-0x20] ;  /* 0xffffe00804137981 */ /* 0x001ea8000c1e1900 */
[----:B------:R-:W3:Y:S04]  /*01a0*/  LDG.E R20, desc[UR8][R4.64+-0x1c] ;  /* 0xffffe40804147981 */ /* 0x000ee8000c1e1900 */
[----:B------:R-:W4:Y:S04]  /*01b0*/  LDG.E R21, desc[UR8][R4.64+-0x18] ;  /* 0xffffe80804157981 */ /* 0x000f28000c1e1900 */
[----:B------:R-:W5:Y:S04]  /*01c0*/  LDG.E R23, desc[UR8][R4.64+-0x14] ;  /* 0xffffec0804177981 */ /* 0x000f68000c1e1900 */
        /* <DEDUP_REMOVED lines=11> */
[----:B------:R0:W5:Y:S01]  /*0280*/  LDG.E R18, desc[UR8][R4.64+0x1c] ;  /* 0x00001c0804127981 */ /* 0x000162000c1e1900 */
[----:B------:R-:W-:-:S02]  /*0290*/  IADD3 R24, PT, PT, R24, 0x10, RZ ;  /* 0x0000001018187810 */ /* 0x000fc40007ffe0ff */
[----:B------:R-:W-:Y:S02]  /*02a0*/  IADD3 R7, PT, PT, R7, 0x10, RZ ;  /* 0x0000001007077810 */ /* 0x000fe40007ffe0ff */
[----:B------:R-:W-:Y:S01]  /*02b0*/  ISETP.NE.AND P0, PT, R24, RZ, PT ;  /* 0x000000ff1800720c */ /* 0x000fe20003f05270 */
[----:B--2---:R-:W-:Y:S01]  /*02c0*/  FMUL R19, R19, UR6 ;  /* 0x0000000613137c20 */ /* 0x004fe20008400000 */
[----:B---3--:R-:W-:Y:S01]  /*02d0*/  FMUL R20, R20, UR6 ;  /* 0x0000000614147c20 */ /* 0x008fe20008400000 */
[----:B----4-:R-:W-:-:S04]  /*02e0*/  FMUL R22, R21, UR6 ;  /* 0x0000000615167c20 */ /* 0x010fc80008400000 */
[----:B------:R-:W-:Y:S01]  /*02f0*/  FMNMX3 R19, R0, R19, R20, !PT ;  /* 0x0000001300137276 */ /* 0x000fe20007800014 */
[----:B-----5:R-:W-:Y:S01]  /*0300*/  FMUL R23, R23, UR6 ;  /* 0x0000000617177c20 */ /* 0x020fe20008400000 */
[----:B------:R-:W-:-:S04]  /*0310*/  FMUL R0, R25, UR6 ;  /* 0x0000000619007c20 */ /* 0x000fc80008400000 */
[----:B------:R-:W-:Y:S01]  /*0320*/  FMNMX3 R19, R19, R22, R23, !PT ;  /* 0x0000001613137276 */ /* 0x000fe20007800017 */
[----:B------:R-:W-:Y:S01]  /*0330*/  FMUL R17, R17, UR6 ;  /* 0x0000000611117c20 */ /* 0x000fe20008400000 */
[----:B------:R-:W-:-:S04]  /*0340*/  FMUL R21, R8, UR6 ;  /* 0x0000000608157c20 */ /* 0x000fc80008400000 */
[----:B------:R-:W-:Y:S01]  /*0350*/  FMNMX3 R0, R19, R0, R17, !PT ;  /* 0x0000000013007276 */ /* 0x000fe20007800011 */
[----:B------:R-:W-:Y:S01]  /*0360*/  FMUL R9, R9, UR6 ;  /* 0x0000000609097c20 */ /* 0x000fe20008400000 */
[----:B0-----:R-:W-:-:S04]  /*0370*/  FMUL R5, R10, UR6 ;  /* 0x000000060a057c20 */ /* 0x001fc80008400000 */
[----:B------:R-:W-:Y:S01]  /*0380*/  FMNMX3 R0, R0, R21, R9, !PT ;  /* 0x0000001500007276 */ /* 0x000fe20007800009 */
[----:B------:R-:W-:Y:S01]  /*0390*/  FMUL R11, R11, UR6 ;  /* 0x000000060b0b7c20 */ /* 0x000fe20008400000 */
[----:B------:R-:W-:-:S04]  /*03a0*/  FMUL R9, R12, UR6 ;  /* 0x000000060c097c20 */ /* 0x000fc80008400000 */
[----:B------:R-:W-:Y:S01]  /*03b0*/  FMNMX3 R0, R0, R5, R11, !PT ;  /* 0x0000000500007276 */ /* 0x000fe2000780000b */
[----:B------:R-:W-:Y:S01]  /*03c0*/  FMUL R13, R13, UR6 ;  /* 0x000000060d0d7c20 */ /* 0x000fe20008400000 */
[----:B------:R-:W-:-:S04]  /*03d0*/  FMUL R5, R14, UR6 ;  /* 0x000000060e057c20 */ /* 0x000fc80008400000 */
[----:B------:R-:W-:Y:S01]  /*03e0*/  FMNMX3 R0, R0, R9, R13, !PT ;  /* 0x0000000900007276 */ /* 0x000fe2000780000d */
[----:B------:R-:W-:Y:S01]  /*03f0*/  FMUL R15, R15, UR6 ;  /* 0x000000060f0f7c20 */ /* 0x000fe20008400000 */
[----:B------:R-:W-:-:S04]  /*0400*/  FMUL R9, R16, UR6 ;  /* 0x0000000610097c20 */ /* 0x000fc80008400000 */
[----:B------:R-:W-:Y:S01]  /*0410*/  FMNMX3 R0, R0, R5, R15, !PT ;  /* 0x0000000500007276 */ /* 0x000fe2000780000f */
[----:B------:R-:W-:-:S05]  /*0420*/  FMUL R18, R18, UR6 ;  /* 0x0000000612127c20 */ /* 0x000fca0008400000 */
[----:B------:R-:W-:Y:S01]  /*0430*/  FMNMX3 R0, R0, R9, R18, !PT ;  /* 0x0000000900007276 */ /* 0x000fe20007800012 */
[----:B------:R-:W-:Y:S06]  /*0440*/  @P0 BRA `(.L_x_1) ;  /* 0xfffffffc00440947 */ /* 0x000fec000383ffff */
.L_x_0:
[----:B------:R-:W-:Y:S05]  /*0450*/  @!P1 BRA `(.L_x_2) ;  /* 0x0000000000fc9947 */ /* 0x000fea0003800000 */
[----:B------:R-:W1:Y:S01]  /*0460*/  LDCU UR4, c[0x0][0x388] ;  /* 0x00007100ff0477ac */ /* 0x000e620008000800 */
[----:B------:R-:W-:Y:S01]  /*0470*/  ISETP.GE.U32.AND P0, PT, R6, 0x8, PT ;  /* 0x000000080600780c */ /* 0x000fe20003f06070 */
[----:B-1----:R-:W-:-:S04]  /*0480*/  ULOP3.LUT UR5, UR4, 0x7, URZ, 0xc0, !UPT ;  /* 0x0000000704057892 */ /* 0x002fc8000f8ec0ff */
[----:B------:R-:W-:-:S08]  /*0490*/  UISETP.NE.AND UP0, UPT, UR5, URZ, UPT ;  /* 0x000000ff0500728c */ /* 0x000fd0000bf05270 */
[----:B------:R-:W-:Y:S05]  /*04a0*/  @!P0 BRA `(.L_x_3) ;  /* 0x0000000000648947 */ /* 0x000fea0003800000 */
[----:B------:R-:W1:Y:S01]  /*04b0*/  LDC.64 R4, c[0x0][0x380] ;  /* 0x0000e000ff047b82 */ /* 0x000e620000000a00 */
[----:B------:R-:W-:Y:S01]  /*04c0*/  IADD3 R7, PT, PT, R2, R3, RZ ;  /* 0x0000000302077210 */ /* 0x000fe20007ffe0ff */
[----:B------:R-:W2:Y:S04]  /*04d0*/  LDCU UR6, c[0x0][0x38c] ;  /* 0x00007180ff0677ac */ /* 0x000ea80008000800 */
[----:B-1----:R-:W-:-:S05]  /*04e0*/  IMAD.WIDE R4, R7, 0x4, R4 ;  /* 0x0000000407047825 */ /* 0x002fca00078e0204 */
[----:B0-----:R-:W2:Y:S04]  /*04f0*/  LDG.E R7, desc[UR8][R4.64] ;  /* 0x0000000804077981 */ /* 0x001ea8000c1e1900 */
[----:B------:R-:W3:Y:S04]  /*0500*/  LDG.E R8, desc[UR8][R4.64+0x4] ;  /* 0x0000040804087981 */ /* 0x000ee8000c1e1900 */
[----:B------:R-:W4:Y:S04]  /*0510*/  LDG.E R9, desc[UR8][R4.64+0x8] ;  /* 0x0000080804097981 */ /* 0x000f28000c1e1900 */
[----:B------:R-:W5:Y:S04]  /*0520*/  LDG.E R11, desc[UR8][R4.64+0xc] ;  /* 0x00000c08040b7981 */ /* 0x000f68000c1e1900 */
[----:B------:R-:W5:Y:S04]  /*0530*/  LDG.E R12, desc[UR8][R4.64+0x10] ;  /* 0x00001008040c7981 */ /* 0x000f68000c1e1900 */
[----:B------:R-:W5:Y:S04]  /*0540*/  LDG.E R13, desc[UR8][R4.64+0x14] ;  /* 0x00001408040d7981 */ /* 0x000f68000c1e1900 */
[----:B------:R-:W5:Y:S04]  /*0550*/  LDG.E R14, desc[UR8][R4.64+0x18] ;  /* 0x00001808040e7981 */ /* 0x000f68000c1e1900 */
[----:B------:R-:W5:Y:S01]  /*0560*/  LDG.E R15, desc[UR8][R4.64+0x1c] ;  /* 0x00001c08040f7981 */ /* 0x000f62000c1e1900 */
[----:B------:R-:W-:Y:S01]  /*0570*/  IADD3 R3, PT, PT, R3, 0x8, RZ ;  /* 0x0000000803037810 */ /* 0x000fe20007ffe0ff */
        /* <DEDUP_REMOVED lines=10> */
[----:B------:R-:W-:-:S05]  /*0620*/  FMUL R15, R15, UR6 ;  /* 0x000000060f0f7c20 */ /* 0x000fca0008400000 */
[----:B------:R-:W-:-:S07]  /*0630*/  FMNMX3 R0, R7, R14, R15, !PT ;  /* 0x0000000e07007276 */ /* 0x000fce000780000f */
.L_x_3:
[----:B------:R-:W-:Y:S05]  /*0640*/  BRA.U !UP0, `(.L_x_2) ;  /* 0x0000000108807547 */ /* 0x000fea000b800000 */
[----:B------:R-:W-:Y:S02]  /*0650*/  UISETP.GE.U32.AND UP0, UPT, UR5, 0x4, UPT ;  /* 0x000000040500788c */ /* 0x000fe4000bf06070 */
[----:B------:R-:W-:-:S04]  /*0660*/  ULOP3.LUT UR4, UR4, 0x3, URZ, 0xc0, !UPT ;  /* 0x0000000304047892 */ /* 0x000fc8000f8ec0ff */
[----:B------:R-:W-:-:S03]  /*0670*/  UISETP.NE.AND UP1, UPT, UR4, URZ, UPT ;  /* 0x000000ff0400728c */ /* 0x000fc6000bf25270 */
[----:B------:R-:W-:Y:S08]  /*0680*/  BRA.U !UP0, `(.L_x_4) ;  /* 0x00000001083c7547 */ /* 0x000ff0000b800000 */
[----:B------:R-:W1:Y:S01]  /*0690*/  LDC.64 R4, c[0x0][0x380] ;  /* 0x0000e000ff047b82 */ /* 0x000e620000000a00 */
[----:B------:R-:W-:Y:S01]  /*06a0*/  IADD3 R7, PT, PT, R2, R3, RZ ;  /* 0x0000000302077210 */ /* 0x000fe20007ffe0ff */
[----:B------:R-:W2:Y:S04]  /*06b0*/  LDCU UR5, c[0x0][0x38c] ;  /* 0x00007180ff0577ac */ /* 0x000ea80008000800 */
[----:B-1----:R-:W-:-:S05]  /*06c0*/  IMAD.WIDE R4, R7, 0x4, R4 ;  /* 0x0000000407047825 */ /* 0x002fca00078e0204 */
[----:B0-----:R-:W2:Y:S04]  /*06d0*/  LDG.E R7, desc[UR8][R4.64] ;  /* 0x0000000804077981 */ /* 0x001ea8000c1e1900 */
[----:B------:R-:W3:Y:S04]  /*06e0*/  LDG.E R8, desc[UR8][R4.64+0x4] ;  /* 0x0000040804087981 */ /* 0x000ee8000c1e1900 */
[----:B------:R-:W4:Y:S04]  /*06f0*/  LDG.E R9, desc[UR8][R4.64+0x8] ;  /* 0x0000080804097981 */ /* 0x000f28000c1e1900 */
[----:B------:R-:W5:Y:S01]  /*0700*/  LDG.E R10, desc[UR8][R4.64+0xc] ;  /* 0x00000c08040a7981 */ /* 0x000f62000c1e1900 */
[----:B------:R-:W-:Y:S01]  /*0710*/  IADD3 R3, PT, PT, R3, 0x4, RZ ;  /* 0x0000000403037810 */ /* 0x000fe20007ffe0ff */
[----:B--2---:R-:W-:Y:S01]  /*0720*/  FMUL R7, R7, UR5 ;  /* 0x0000000507077c20 */ /* 0x004fe20008400000 */
[----:B---3--:R-:W-:Y:S01]  /*0730*/  FMUL R8, R8, UR5 ;  /* 0x0000000508087c20 */ /* 0x008fe20008400000 */
[----:B----4-:R-:W-:-:S04]  /*0740*/  FMUL R9, R9, UR5 ;  /* 0x0000000509097c20 */ /* 0x010fc80008400000 */
[----:B------:R-:W-:Y:S01]  /*0750*/  FMNMX3 R0, R0, R7, R8, !PT ;  /* 0x0000000700007276 */ /* 0x000fe20007800008 */
[----:B-----5:R-:W-:-:S05]  /*0760*/  FMUL R10, R10, UR5 ;  /* 0x000000050a0a7c20 */ /* 0x020fca0008400000 */
[----:B------:R-:W-:-:S07]  /*0770*/  FMNMX3 R0, R0, R9, R10, !PT ;  /* 0x0000000900007276 */ /* 0x000fce000780000a */
.L_x_4:
[----:B------:R-:W-:Y:S05]  /*0780*/  BRA.U !UP1, `(.L_x_2) ;  /* 0x0000000109307547 */ /* 0x000fea000b800000 */
[----:B------:R-:W1:Y:S01]  /*0790*/  LDC.64 R8, c[0x0][0x380] ;  /* 0x0000e000ff087b82 */ /* 0x000e620000000a00 */
[----:B------:R-:W-:Y:S01]  /*07a0*/  IADD3 R3, PT, PT, R2, R3, RZ ;  /* 0x0000000302037210 */ /* 0x000fe20007ffe0ff */
[----:B------:R-:W2:Y:S01]  /*07b0*/  LDCU UR5, c[0x0][0x38c] ;  /* 0x00007180ff0577ac */ /* 0x000ea20008000800 */
[----:B------:R-:W-:-:S12]  /*07c0*/  UIADD3 UR4, UPT, UPT, -UR4, URZ, URZ ;  /* 0x000000ff04047290 */ /* 0x000fd8000fffe1ff */
.L_x_5:
[----:B-1----:R-:W-:-:S06]  /*07d0*/  IMAD.WIDE R4, R3, 0x4, R8 ;  /* 0x0000000403047825 */ /* 0x002fcc00078e0208 */
[----:B0-----:R-:W2:Y:S01]  /*07e0*/  LDG.E R4, desc[UR8][R4.64] ;  /* 0x0000000804047981 */ /* 0x001ea2000c1e1900 */
[----:B------:R-:W-:Y:S01]  /*07f0*/  UIADD3 UR4, UPT, UPT, UR4, 0x1, URZ ;  /* 0x0000000104047890 */ /* 0x000fe2000fffe0ff */
[----:B------:R-:W-:-:S03]  /*0800*/  IADD3 R3, PT, PT, R3, 0x1, RZ ;  /* 0x0000000103037810 */ /* 0x000fc60007ffe0ff */
[----:B------:R-:W-:Y:S01]  /*0810*/  UISETP.NE.AND UP0, UPT, UR4, URZ, UPT ;  /* 0x000000ff0400728c */ /* 0x000fe2000bf05270 */
[----:B--2---:R-:W-:-:S05]  /*0820*/  FMUL R7, R4, UR5 ;  /* 0x0000000504077c20 */ /* 0x004fca0008400000 */
[----:B------:R-:W-:-:S03]  /*0830*/  FMNMX R0, R7, R0, !PT ;  /* 0x0000000007007209 */ /* 0x000fc60007800000 */
[----:B------:R-:W-:Y:S05]  /*0840*/  BRA.U UP0, `(.L_x_5) ;  /* 0xfffffffd00e07547 */ /* 0x000fea000b83ffff */
.L_x_2:
[----:B------:R-:W1:Y:S01]  /*0850*/  LDCU UR5, c[0x0][0x388] ;  /* 0x00007100ff0577ac */ /* 0x000e620008000800 */
[----:B------:R-:W-:Y:S01]  /*0860*/  HFMA2 R3, -RZ, RZ, 0, 0 ;  /* 0x00000000ff037431 */ /* 0x000fe200000001ff */
[----:B------:R-:W-:Y:S01]  /*0870*/  UMOV UR4, URZ ;  /* 0x000000ff00047c82 */ /* 0x000fe20008000000 */
[----:B-1----:R-:W-:Y:S02]  /*0880*/  UISETP.GE.U32.AND UP1, UPT, UR5, 0x8, UPT ;  /* 0x000000080500788c */ /* 0x002fe4000bf26070 */
[----:B------:R-:W-:-:S04]  /*0890*/  ULOP3.LUT UR6, UR5, 0x7, URZ, 0xc0, !UPT ;  /* 0x0000000705067892 */ /* 0x000fc8000f8ec0ff */
[----:B------:R-:W-:-:S03]  /*08a0*/  UISETP.NE.AND UP0, UPT, UR6, URZ, UPT ;  /* 0x000000ff0600728c */ /* 0x000fc6000bf05270 */
[----:B------:R-:W-:Y:S08]  /*08b0*/  BRA.U !UP1, `(.L_x_6) ;  /* 0x0000000509c47547 */ /* 0x000ff0000b800000 */
[----:B------:R-:W1:Y:S01]  /*08c0*/  LDC.64 R4, c[0x0][0x380] ;  /* 0x0000e000ff047b82 */ /* 0x000e620000000a00 */
[----:B------:R-:W-:Y:S01]  /*08d0*/  ULOP3.LUT UR4, UR5, 0x7ffffff8, URZ, 0xc0, !UPT ;  /* 0x7ffffff805047892 */ /* 0x000fe2000f8ec0ff */
[----:B------:R-:W-:Y:S01]  /*08e0*/  MOV R3, RZ ;  /* 0x000000ff00037202 */ /* 0x000fe20000000f00 */
[----:B------:R-:W2:Y:S02]  /*08f0*/  LDCU UR7, c[0x0][0x38c] ;  /* 0x00007180ff0777ac */ /* 0x000ea40008000800 */
[----:B------:R-:W-:Y:S01]  /*0900*/  UIADD3 UR5, UPT, UPT, -UR4, URZ, URZ ;  /* 0x000000ff04057290 */ /* 0x000fe2000fffe1ff */
[----:B-1----:R-:W-:-:S03]  /*0910*/  IMAD.WIDE.U32 R4, R2, 0x4, R4 ;  /* 0x0000000402047825 */ /* 0x002fc600078e0004 */
[----:B------:R-:W-:-:S04]  /*0920*/  IADD3 R9, P0, PT, R4, 0x10, RZ ;  /* 0x0000001004097810 */ /* 0x000fc80007f1e0ff */
[----:B--2---:R-:W-:-:S09]  /*0930*/  IADD3.X R10, PT, PT, RZ, R5, RZ, P0, !PT ;  /* 0x00000005ff0a7210 */ /* 0x004fd200007fe4ff */
.L_x_7:
[----:B----4-:R-:W-:Y:S02]  /*0940*/  MOV R4, R9 ;  /* 0x0000000900047202 */ /* 0x010fe40000000f00 */
[----:B------:R-:W-:-:S05]  /*0950*/  MOV R5, R10 ;  /* 0x0000000a00057202 */ /* 0x000fca0000000f00 */
        /* <DEDUP_REMOVED lines=8> */
[----:B------:R-:W-:Y:S01]  /*09e0*/  HFMA2 R13, -RZ, RZ, 0.96630859375, -0.0022525787353515625 ;  /* 0x3bbb989dff0d7431 */ /* 0x000fe200000001ff */
[----:B------:R-:W-:Y:S01]  /*09f0*/  MOV R14, 0x437c0000 ;  /* 0x437c0000000e7802 */ /* 0x000fe20000000f00 */
[----:B------:R-:W-:-:S04]  /*0a00*/  UIADD3 UR5, UPT, UPT, UR5, 0x8, URZ ;  /* 0x0000000805057890 */ /* 0x000fc8000fffe0ff */
[----:B------:R-:W-:Y:S01]  /*0a10*/  UISETP.NE.AND UP1, UPT, UR5, URZ, UPT ;  /* 0x000000ff0500728c */ /* 0x000fe2000bf25270 */
[----:B--2---:R-:W-:-:S04]  /*0a20*/  FFMA R10, R7, UR7, -R0 ;  /* 0x00000007070a7c23 */ /* 0x004fc80008000800 */
[----:B------:R-:W-:Y:S01]  /*0a30*/  FFMA.SAT R7, R10, R13, 0.5 ;  /* 0x3f0000000a077423 */ /* 0x000fe2000000200d */
[----:B---3--:R-:W-:-:S03]  /*0a40*/  FFMA R12, R9, UR7, -R0 ;  /* 0x00000007090c7c23 */ /* 0x008fc60008000800 */
[-C--:B------:R-:W-:Y:S01]  /*0a50*/  FFMA.RM R8, R7, R14.reuse, 12582913 ;  /* 0x4b40000107087423 */ /* 0x080fe2000000400e */
[-C--:B------:R-:W-:Y:S01]  /*0a60*/  FFMA.SAT R7, R12, R13.reuse, 0.5 ;  /* 0x3f0000000c077423 */ /* 0x080fe2000000200d */
[--C-:B----4-:R-:W-:Y:S02]  /*0a70*/  FFMA R16, R15, UR7, -R0.reuse ;  /* 0x000000070f107c23 */ /* 0x110fe40008000800 */
[----:B------:R-:W-:Y:S01]  /*0a80*/  FADD R9, R8, -12583039 ;  /* 0xcb40007f08097421 */ /* 0x000fe20000000000 */
[-C--:B------:R-:W-:Y:S01]  /*0a90*/  FFMA.RM R7, R7, R14.reuse, 12582913 ;  /* 0x4b40000107077423 */ /* 0x080fe2000000400e */
[-C--:B------:R-:W-:Y:S01]  /*0aa0*/  FFMA.SAT R23, R16, R13.reuse, 0.5 ;  /* 0x3f00000010177423 */ /* 0x080fe2000000200d */
[--C-:B-----5:R-:W-:Y:S01]  /*0ab0*/  FFMA R18, R25, UR7, -R0.reuse ;  /* 0x0000000719127c23 */ /* 0x120fe20008000800 */
[----:B------:R-:W-:Y:S01]  /*0ac0*/  FFMA R9, R10, 1.4426950216293334961, -R9 ;  /* 0x3fb8aa3b0a097823 */ /* 0x000fe20000000809 */
[----:B------:R-:W-:Y:S01]  /*0ad0*/  FADD R15, R7, -12583039 ;  /* 0xcb40007f070f7421 */ /* 0x000fe20000000000 */
[--C-:B------:R-:W-:Y:S01]  /*0ae0*/  FFMA R20, R11, UR7, -R0.reuse ;  /* 0x000000070b147c23 */ /* 0x100fe20008000800 */
[-C--:B------:R-:W-:Y:S01]  /*0af0*/  FFMA.SAT R25, R18, R13.reuse, 0.5 ;  /* 0x3f00000012197423 */ /* 0x080fe2000000200d */
[----:B------:R-:W-:Y:S01]  /*0b00*/  FFMA R10, R10, 1.925963033500011079e-08, R9 ;  /* 0x32a570600a0a7823 */ /* 0x000fe20000000009 */
[C---:B------:R-:W-:Y:S01]  /*0b10*/  FFMA R15, R12.reuse, 1.4426950216293334961, -R15 ;  /* 0x3fb8aa3b0c0f7823 */ /* 0x040fe2000000080f */
[-C--:B------:R-:W-:Y:S01]  /*0b20*/  FFMA.RM R9, R23, R14.reuse, 12582913 ;  /* 0x4b40000117097423 */ /* 0x080fe2000000400e */
[-C--:B------:R-:W-:Y:S01]  /*0b30*/  FFMA.RM R11, R25, R14.reuse, 12582913 ;  /* 0x4b400001190b7423 */ /* 0x080fe2000000400e */
[--C-:B------:R-:W-:Y:S01]  /*0b40*/  FFMA R22, R21, UR7, -R0.reuse ;  /* 0x0000000715167c23 */ /* 0x100fe20008000800 */
[----:B------:R-:W-:Y:S01]  /*0b50*/  FFMA R12, R12, 1.925963033500011079e-08, R15 ;  /* 0x32a570600c0c7823 */ /* 0x000fe2000000000f */
[----:B------:R-:W-:Y:S01]  /*0b60*/  FADD R23, R9, -12583039 ;  /* 0xcb40007f09177421 */ /* 0x000fe20000000000 */
[-C--:B------:R-:W-:Y:S01]  /*0b70*/  FFMA.SAT R15, R20, R13.reuse, 0.5 ;  /* 0x3f000000140f7423 */ /* 0x080fe2000000200d */
[----:B------:R-:W-:Y:S01]  /*0b80*/  FADD R25, R11, -12583039 ;  /* 0xcb40007f0b197421 */ /* 0x000fe20000000000 */
[--C-:B------:R-:W-:Y:S01]  /*0b90*/  FFMA R24, R19, UR7, -R0.reuse ;  /* 0x0000000713187c23 */ /* 0x100fe20008000800 */
[----:B------:R-:W-:Y:S01]  /*0ba0*/  FFMA R23, R16, 1.4426950216293334961, -R23 ;  /* 0x3fb8aa3b10177823 */ /* 0x000fe20000000817 */
[-C--:B------:R-:W-:Y:S01]  /*0bb0*/  FFMA.RM R15, R15, R14.reuse, 12582913 ;  /* 0x4b4000010f0f7423 */ /* 0x080fe2000000400e */
[----:B------:R-:W-:Y:S01]  /*0bc0*/  FFMA R25, R18, 1.4426950216293334961, -R25 ;  /* 0x3fb8aa3b12197823 */ /* 0x000fe20000000819 */
[----:B------:R-:W-:Y:S01]  /*0bd0*/  FFMA R26, R17, UR7, -R0 ;  /* 0x00000007111a7c23 */ /* 0x000fe20008000800 */
[----:B------:R-:W-:Y:S01]  /*0be0*/  FFMA R16, R16, 1.925963033500011079e-08, R23 ;  /* 0x32a5706010107823 */ /* 0x000fe20000000017 */
[----:B------:R-:W-:Y:S01]  /*0bf0*/  FADD R21, R15, -12583039 ;  /* 0xcb40007f0f157421 */ /* 0x000fe20000000000 */
[-C--:B------:R-:W-:Y:S01]  /*0c00*/  FFMA.SAT R23, R22, R13.reuse, 0.5 ;  /* 0x3f00000016177423 */ /* 0x080fe2000000200d */
[----:B------:R-:W0:Y:S01]  /*0c10*/  MUFU.EX2 R10, R10 ;  /* 0x0000000a000a7308 */ /* 0x000e220000000800 */
[----:B------:R-:W-:Y:S01]  /*0c20*/  FFMA R18, R18, 1.925963033500011079e-08, R25 ;  /* 0x32a5706012127823 */ /* 0x000fe20000000019 */
[----:B------:R-:W-:Y:S01]  /*0c30*/  FFMA R21, R20, 1.4426950216293334961, -R21 ;  /* 0x3fb8aa3b14157823 */ /* 0x000fe20000000815 */
[-C--:B------:R-:W-:Y:S01]  /*0c40*/  FFMA.RM R19, R23, R14.reuse, 12582913 ;  /* 0x4b40000117137423 */ /* 0x080fe2000000400e */
[-C--:B------:R-:W-:Y:S01]  /*0c50*/  FFMA.SAT R25, R24, R13.reuse, 0.5 ;  /* 0x3f00000018197423 */ /* 0x080fe2000000200d */
[----:B------:R-:W-:Y:S01]  /*0c60*/  FFMA.SAT R27, R26, R13, 0.5 ;  /* 0x3f0000001a1b7423 */ /* 0x000fe2000000200d */
[----:B------:R-:W-:Y:S01]  /*0c70*/  FFMA R23, R20, 1.925963033500011079e-08, R21 ;  /* 0x32a5706014177823 */ /* 0x000fe20000000015 */
[----:B------:R-:W-:Y:S01]  /*0c80*/  FADD R21, R19, -12583039 ;  /* 0xcb40007f13157421 */ /* 0x000fe20000000000 */
[----:B------:R-:W1:Y:S01]  /*0c90*/  MUFU.EX2 R12, R12 ;  /* 0x0000000c000c7308 */ /* 0x000e620000000800 */
[-C--:B------:R-:W-:Y:S01]  /*0ca0*/  FFMA.RM R20, R25, R14.reuse, 12582913 ;  /* 0x4b40000119147423 */ /* 0x080fe2000000400e */
[----:B------:R-:W-:Y:S01]  /*0cb0*/  FFMA.RM R14, R27, R14, 12582913 ;  /* 0x4b4000011b0e7423 */ /* 0x000fe2000000400e */
[----:B------:R-:W-:Y:S01]  /*0cc0*/  FFMA R21, R22, 1.4426950216293334961, -R21 ;  /* 0x3fb8aa3b16157823 */ /* 0x000fe20000000815 */
[----:B------:R-:W-:Y:S01]  /*0cd0*/  SHF.L.U32 R7, R7, 0x17, RZ ;  /* 0x0000001707077819 */ /* 0x000fe200000006ff */
[----:B------:R-:W-:Y:S01]  /*0ce0*/  FADD R25, R20, -12583039 ;  /* 0xcb40007f14197421 */ /* 0x000fe20000000000 */
[----:B------:R-:W-:Y:S01]  /*0cf0*/  FADD R27, R14, -12583039 ;  /* 0xcb40007f0e1b7421 */ /* 0x000fe20000000000 */
[----:B------:R-:W-:Y:S01]  /*0d00*/  FFMA R13, R22, 1.925963033500011079e-08, R21 ;  /* 0x32a57060160d7823 */ /* 0x000fe20000000015 */
[----:B------:R-:W-:Y:S01]  /*0d10*/  SHF.L.U32 R21, R8, 0x17, RZ ;  /* 0x0000001708157819 */ /* 0x000fe200000006ff */
[----:B------:R-:W-:Y:S01]  /*0d20*/  FFMA R25, R24, 1.4426950216293334961, -R25 ;  /* 0x3fb8aa3b18197823 */ /* 0x000fe20000000819 */
[----:B------:R-:W-:Y:S01]  /*0d30*/  FFMA R27, R26, 1.4426950216293334961, -R27 ;  /* 0x3fb8aa3b1a1b7823 */ /* 0x000fe2000000081b */
[----:B------:R-:W2:Y:S01]  /*0d40*/  MUFU.EX2 R16, R16 ;  /* 0x0000001000107308 */ /* 0x000ea20000000800 */
[----:B------:R-:W-:Y:S01]  /*0d50*/  SHF.L.U32 R9, R9, 0x17, RZ ;  /* 0x0000001709097819 */ /* 0x000fe200000006ff */
[----:B0-----:R-:W-:Y:S01]  /*0d60*/  FMUL R10, R21, R10 ;  /* 0x0000000a150a7220 */ /* 0x001fe20000400000 */
[----:B------:R-:W-:Y:S01]  /*0d70*/  FFMA R25, R24, 1.925963033500011079e-08, R25 ;  /* 0x32a5706018197823 */ /* 0x000fe20000000019 */
[----:B------:R-:W-:Y:S01]  /*0d80*/  FFMA R27, R26, 1.925963033500011079e-08, R27 ;  /* 0x32a570601a1b7823 */ /* 0x000fe2000000001b */
[----:B------:R-:W-:Y:S01]  /*0d90*/  SHF.L.U32 R11, R11, 0x17, RZ ;  /* 0x000000170b0b7819 */ /* 0x000fe200000006ff */
[----:B-1----:R-:W-:Y:S01]  /*0da0*/  FMUL R12, R7, R12 ;  /* 0x0000000c070c7220 */ /* 0x002fe20000400000 */
[----:B------:R-:W-:Y:S01]  /*0db0*/  FADD R7, R10, R3 ;  /* 0x000000030a077221 */ /* 0x000fe20000000000 */
[----:B------:R-:W0:Y:S01]  /*0dc0*/  MUFU.EX2 R18, R18 ;  /* 0x0000001200127308 */ /* 0x000e220000000800 */
[----:B------:R-:W-:Y:S01]  /*0dd0*/  SHF.L.U32 R22, R19, 0x17, RZ ;  /* 0x0000001713167819 */ /* 0x000fe200000006ff */
[----:B------:R-:W-:Y:S01]  /*0de0*/  STG.E desc[UR8][R4.64+-0x10], R10 ;  /* 0xfffff00a04007986 */ /* 0x000fe2000c101908 */
[----:B------:R-:W-:Y:S01]  /*0df0*/  SHF.L.U32 R14, R14, 0x17, RZ ;  /* 0x000000170e0e7819 */ /* 0x000fe200000006ff */
[----:B------:R-:W-:-:S02]  /*0e00*/  FADD R7, R7, R12 ;  /* 0x0000000c07077221 */ /* 0x000fc40000000000 */
[----:B------:R-:W-:Y:S02]  /*0e10*/  STG.E desc[UR8][R4.64+-0xc], R12 ;  /* 0xfffff40c04007986 */ /* 0x000fe4000c101908 */
[----:B------:R-:W1:Y:S01]  /*0e20*/  MUFU.EX2 R17, R23 ;  /* 0x0000001700117308 */ /* 0x000e620000000800 */
[----:B--2---:R-:W-:Y:S01]  /*0e30*/  FMUL R9, R9, R16 ;  /* 0x0000001009097220 */ /* 0x004fe20000400000 */
[----:B------:R-:W-:Y:S02]  /*0e40*/  SHF.L.U32 R16, R15, 0x17, RZ ;  /* 0x000000170f107819 */ /* 0x000fe400000006ff */
[----:B------:R-:W-:Y:S01]  /*0e50*/  SHF.L.U32 R15, R20, 0x17, RZ ;  /* 0x00000017140f7819 */ /* 0x000fe200000006ff */
[----:B------:R-:W-:Y:S01]  /*0e60*/  FADD R7, R7, R9 ;  /* 0x0000000907077221 */ /* 0x000fe20000000000 */
[----:B------:R2:W-:Y:S02]  /*0e70*/  STG.E desc[UR8][R4.64+-0x8], R9 ;  /* 0xfffff80904007986 */ /* 0x0005e4000c101908 */
[----:B------:R-:W3:Y:S01]  /*0e80*/  MUFU.EX2 R13, R13 ;  /* 0x0000000d000d7308 */ /* 0x000ee20000000800 */
[----:B0-----:R-:W-:-:S04]  /*0e90*/  FMUL R11, R11, R18 ;  /* 0x000000120b0b7220 */ /* 0x001fc80000400000 */
[----:B------:R-:W-:Y:S01]  /*0ea0*/  FADD R7, R7, R11 ;  /* 0x0000000b07077221 */ /* 0x000fe20000000000 */
[----:B------:R4:W-:Y:S02]  /*0eb0*/  STG.E desc[UR8][R4.64+-0x4], R11 ;  /* 0xfffffc0b04007986 */ /* 0x0009e4000c101908 */
[----:B------:R-:W0:Y:S01]  /*0ec0*/  MUFU.EX2 R8, R25 ;  /* 0x0000001900087308 */ /* 0x000e220000000800 */
[----:B-1----:R-:W-:Y:S01]  /*0ed0*/  FMUL R16, R16, R17 ;  /* 0x0000001110107220 */ /* 0x002fe20000400000 */
[----:B--2---:R-:W-:-:S03]  /*0ee0*/  IADD3 R9, P0, PT, R4, 0x20, RZ ;  /* 0x0000002004097810 */ /* 0x004fc60007f1e0ff */
[----:B------:R-:W-:Y:S01]  /*0ef0*/  FADD R7, R7, R16 ;  /* 0x0000001007077221 */ /* 0x000fe20000000000 */
[----:B------:R4:W-:Y:S01]  /*0f00*/  STG.E desc[UR8][R4.64], R16 ;  /* 0x0000001004007986 */ /* 0x0009e2000c101908 */
[----:B------:R-:W-:Y:S01]  /*0f10*/  IADD3.X R10, PT, PT, RZ, R5, RZ, P0, !PT ;  /* 0x00000005ff0a7210 */ /* 0x000fe200007fe4ff */
[----:B------:R-:W1:Y:S01]  /*0f20*/  MUFU.EX2 R3, R27 ;  /* 0x0000001b00037308 */ /* 0x000e620000000800 */
[----:B---3--:R-:W-:-:S04]  /*0f30*/  FMUL R13, R22, R13 ;  /* 0x0000000d160d7220 */ /* 0x008fc80000400000 */
[----:B------:R-:W-:Y:S01]  /*0f40*/  FADD R7, R7, R13 ;  /* 0x0000000d07077221 */ /* 0x000fe20000000000 */
[----:B------:R4:W-:Y:S01]  /*0f50*/  STG.E desc[UR8][R4.64+0x4], R13 ;  /* 0x0000040d04007986 */ /* 0x0009e2000c101908 */
[----:B0-----:R-:W-:-:S04]  /*0f60*/  FMUL R8, R15, R8 ;  /* 0x000000080f087220 */ /* 0x001fc80000400000 */
[----:B------:R-:W-:Y:S01]  /*0f70*/  FADD R7, R7, R8 ;  /* 0x0000000807077221 */ /* 0x000fe20000000000 */
[----:B------:R4:W-:Y:S01]  /*0f80*/  STG.E desc[UR8][R4.64+0x8], R8 ;  /* 0x0000080804007986 */ /* 0x0009e2000c101908 */
[----:B-1----:R-:W-:-:S04]  /*0f90*/  FMUL R14, R14, R3 ;  /* 0x000000030e0e7220 */ /* 0x002fc80000400000 */
[----:B------:R-:W-:Y:S01]  /*0fa0*/  FADD R3, R7, R14 ;  /* 0x0000000e07037221 */ /* 0x000fe20000000000 */
[----:B------:R4:W-:Y:S01]  /*0fb0*/  STG.E desc[UR8][R4.64+0xc], R14 ;  /* 0x00000c0e04007986 */ /* 0x0009e2000c101908 */
[----:B------:R-:W-:Y:S05]  /*0fc0*/  BRA.U UP1, `(.L_x_7) ;  /* 0xfffffff9015c7547 */ /* 0x000fea000b83ffff */
.L_x_6:
[----:B------:R-:W-:Y:S05]  /*0fd0*/  BRA.U !UP0, `(.L_x_8) ;  /* 0x0000000508f47547 */ /* 0x000fea000b800000 */
[----:B------:R-:W1:Y:S01]  /*0fe0*/  LDCU UR5, c[0x0][0x388] ;  /* 0x00007100ff0577ac */ /* 0x000e620008000800 */
[----:B------:R-:W-:Y:S02]  /*0ff0*/  UISETP.GE.U32.AND UP0, UPT, UR6, 0x4, UPT ;  /* 0x000000040600788c */ /* 0x000fe4000bf06070 */
[----:B-1----:R-:W-:-:S04]  /*1000*/  ULOP3.LUT UR7, UR5, 0x3, URZ, 0xc0, !UPT ;  /* 0x0000000305077892 */ /* 0x002fc8000f8ec0ff */
[----:B------:R-:W-:-:S03]  /*1010*/  UISETP.NE.AND UP1, UPT, UR7, URZ, UPT ;  /* 0x000000ff0700728c */ /* 0x000fc6000bf25270 */
[----:B------:R-:W-:Y:S08]  /*1020*/  BRA.U !UP0, `(.L_x_9) ;  /* 0x0000000108f07547 */ /* 0x000ff0000b800000 */
[----:B----4-:R-:W1:Y:S01]  /*1030*/  LDC.64 R4, c[0x0][0x380] ;  /* 0x0000e000ff047b82 */ /* 0x010e620000000a00 */
[----:B------:R-:W-:Y:S01]  /*1040*/  IADD3 R7, PT, PT, R2, UR4, RZ ;  /* 0x0000000402077c10 */ /* 0x000fe2000fffe0ff */
[----:B------:R-:W2:Y:S04]  /*1050*/  LDCU UR10, c[0x0][0x38c] ;  /* 0x00007180ff0a77ac */ /* 0x000ea80008000800 */
[----:B-1----:R-:W-:-:S05]  /*1060*/  IMAD.WIDE.U32 R4, R7, 0x4, R4 ;  /* 0x0000000407047825 */ /* 0x002fca00078e0004 */
[----:B0-----:R-:W2:Y:S01]  /*1070*/  LDG.E R7, desc[UR8][R4.64] ;  /* 0x0000000804077981 */ /* 0x001ea2000c1e1900 */
[----:B------:R-:W-:Y:S01]  /*1080*/  HFMA2 R10, -RZ, RZ, 0.96630859375, -0.0022525787353515625 ;  /* 0x3bbb989dff0a7431 */ /* 0x000fe200000001ff */
[----:B------:R-:W-:-:S04]  /*1090*/  IADD3 R13, P0, PT, R2, UR4, RZ ;  /* 0x00000004020d7c10 */ /* 0x000fc8000ff1e0ff */
[----:B------:R-:W-:Y:S01]  /*10a0*/  IADD3.X R16, PT, PT, RZ, RZ, RZ, P0, !PT ;  /* 0x000000ffff107210 */ /* 0x000fe200007fe4ff */
[----:B--2---:R-:W-:Y:S01]  /*10b0*/  FFMA R11, R7, UR10, -R0 ;  /* 0x0000000a070b7c23 */ /* 0x004fe20008000800 */
[----:B------:R-:W-:-:S03]  /*10c0*/  MOV R7, 0x437c0000 ;  /* 0x437c000000077802 */ /* 0x000fc60000000f00 */
[----:B------:R-:W-:-:S04]  /*10d0*/  FFMA.SAT R8, R11, R10, 0.5 ;  /* 0x3f0000000b087423 */ /* 0x000fc8000000200a */
[----:B------:R-:W-:Y:S02]  /*10e0*/  FFMA.RM R12, R8, R7, 12582913 ;  /* 0x4b400001080c7423 */ /* 0x000fe40000004007 */
[----:B------:R-:W0:Y:S02]  /*10f0*/  LDC.64 R8, c[0x0][0x380] ;  /* 0x0000e000ff087b82 */ /* 0x000e240000000a00 */
[----:B------:R-:W-:-:S04]  /*1100*/  FADD R14, R12, -12583039 ;  /* 0xcb40007f0c0e7421 */ /* 0x000fc80000000000 */
[----:B------:R-:W-:-:S04]  /*1110*/  FFMA R14, R11, 1.4426950216293334961, -R14 ;  /* 0x3fb8aa3b0b0e7823 */ /* 0x000fc8000000080e */
[----:B------:R-:W-:Y:S01]  /*1120*/  FFMA R14, R11, 1.925963033500011079e-08, R14 ;  /* 0x32a570600b0e7823 */ /* 0x000fe2000000000e */
[----:B------:R-:W-:-:S05]  /*1130*/  SHF.L.U32 R11, R12, 0x17, RZ ;  /* 0x000000170c0b7819 */ /* 0x000fca00000006ff */
[----:B------:R-:W1:Y:S01]  /*1140*/  MUFU.EX2 R14, R14 ;  /* 0x0000000e000e7308 */ /* 0x000e620000000800 */
[----:B0-----:R-:W-:-:S04]  /*1150*/  LEA R8, P0, R13, R8, 0x2 ;  /* 0x000000080d087211 */ /* 0x001fc800078010ff */
[----:B------:R-:W-:Y:S01]  /*1160*/  LEA.HI.X R9, R13, R9, R16, 0x2, P0 ;  /* 0x000000090d097211 */ /* 0x000fe200000f1410 */
[----:B-1----:R-:W-:-:S05]  /*1170*/  FMUL R11, R11, R14 ;  /* 0x0000000e0b0b7220 */ /* 0x002fca0000400000 */
[----:B------:R0:W-:Y:S04]  /*1180*/  STG.E desc[UR8][R4.64], R11 ;  /* 0x0000000b04007986 */ /* 0x0001e8000c101908 */
[----:B------:R-:W2:Y:S04]  /*1190*/  LDG.E R13, desc[UR8][R8.64+0x4] ;  /* 0x00000408080d7981 */ /* 0x000ea8000c1e1900 */
[----:B------:R-:W3:Y:S04]  /*11a0*/  LDG.E R15, desc[UR8][R8.64+0x8] ;  /* 0x00000808080f7981 */ /* 0x000ee8000c1e1900 */
[----:B------:R-:W4:Y:S01]  /*11b0*/  LDG.E R17, desc[UR8][R8.64+0xc] ;  /* 0x00000c0808117981 */ /* 0x000f22000c1e1900 */
[----:B------:R-:W-:Y:S01]  /*11c0*/  FADD R3, R3, R11 ;  /* 0x0000000b03037221 */ /* 0x000fe20000000000 */
[----:B------:R-:W-:Y:S01]  /*11d0*/  UIADD3 UR4, UPT, UPT, UR4, 0x4, URZ ;  /* 0x0000000404047890 */ /* 0x000fe2000fffe0ff */
[--C-:B--2---:R-:W-:Y:S01]  /*11e0*/  FFMA R13, R13, UR10, -R0.reuse ;  /* 0x0000000a0d0d7c23 */ /* 0x104fe20008000800 */
[----:B---3--:R-:W-:-:S03]  /*11f0*/  FFMA R15, R15, UR10, -R0 ;  /* 0x0000000a0f0f7c23 */ /* 0x008fc60008000800 */
[-C--:B------:R-:W-:Y:S01]  /*1200*/  FFMA.SAT R12, R13, R10.reuse, 0.5 ;  /* 0x3f0000000d0c7423 */ /* 0x080fe2000000200a */
[----:B----4-:R-:W-:Y:S01]  /*1210*/  FFMA R17, R17, UR10, -R0 ;  /* 0x0000000a11117c23 */ /* 0x010fe20008000800 */
[-C--:B------:R-:W-:Y:S02]  /*1220*/  FFMA.SAT R16, R15, R10.reuse, 0.5 ;  /* 0x3f0000000f107423 */ /* 0x080fe4000000200a */
[-C--:B------:R-:W-:Y:S01]  /*1230*/  FFMA.RM R12, R12, R7.reuse, 12582913 ;  /* 0x4b4000010c0c7423 */ /* 0x080fe20000004007 */
[----:B------:R-:W-:Y:S01]  /*1240*/  FFMA.SAT R10, R17, R10, 0.5 ;  /* 0x3f000000110a7423 */ /* 0x000fe2000000200a */
[-C--:B------:R-:W-:Y:S02]  /*1250*/  FFMA.RM R16, R16, R7.reuse, 12582913 ;  /* 0x4b40000110107423 */ /* 0x080fe40000004007 */
[C---:B------:R-:W-:Y:S01]  /*1260*/  FADD R14, R12.reuse, -12583039 ;  /* 0xcb40007f0c0e7421 */ /* 0x040fe20000000000 */
[----:B------:R-:W-:Y:S01]  /*1270*/  SHF.L.U32 R12, R12, 0x17, RZ ;  /* 0x000000170c0c7819 */ /* 0x000fe200000006ff */
[----:B------:R-:W-:Y:S01]  /*1280*/  FFMA.RM R10, R10, R7, 12582913 ;  /* 0x4b4000010a0a7423 */ /* 0x000fe20000004007 */
[C---:B0-----:R-:W-:Y:S01]  /*1290*/  FADD R4, R16.reuse, -12583039 ;  /* 0xcb40007f10047421 */ /* 0x041fe20000000000 */
[----:B------:R-:W-:Y:S01]  /*12a0*/  FFMA R14, R13, 1.4426950216293334961, -R14 ;  /* 0x3fb8aa3b0d0e7823 */ /* 0x000fe2000000080e */
[----:B------:R-:W-:Y:S01]  /*12b0*/  SHF.L.U32 R16, R16, 0x17, RZ ;  /* 0x0000001710107819 */ /* 0x000fe200000006ff */
[C---:B------:R-:W-:Y:S01]  /*12c0*/  FADD R18, R10.reuse, -12583039 ;  /* 0xcb40007f0a127421 */ /* 0x040fe20000000000 */
[----:B------:R-:W-:Y:S01]  /*12d0*/  FFMA R4, R15, 1.4426950216293334961, -R4 ;  /* 0x3fb8aa3b0f047823 */ /* 0x000fe20000000804 */
[----:B------:R-:W-:Y:S01]  /*12e0*/  FFMA R14, R13, 1.925963033500011079e-08, R14 ;  /* 0x32a570600d0e7823 */ /* 0x000fe2000000000e */
[----:B------:R-:W-:Y:S01]  /*12f0*/  SHF.L.U32 R10, R10, 0x17, RZ ;  /* 0x000000170a0a7819 */ /* 0x000fe200000006ff */
[----:B------:R-:W-:Y:S01]  /*1300*/  FFMA R18, R17, 1.4426950216293334961, -R18 ;  /* 0x3fb8aa3b11127823 */ /* 0x000fe20000000812 */
[----:B------:R-:W-:Y:S01]  /*1310*/  FFMA R4, R15, 1.925963033500011079e-08, R4 ;  /* 0x32a570600f047823 */ /* 0x000fe20000000004 */
[----:B------:R-:W0:Y:S02]  /*1320*/  MUFU.EX2 R5, R14 ;  /* 0x0000000e00057308 */ /* 0x000e240000000800 */
[----:B------:R-:W-:-:S06]  /*1330*/  FFMA R18, R17, 1.925963033500011079e-08, R18 ;  /* 0x32a5706011127823 */ /* 0x000fcc0000000012 */
[----:B------:R-:W1:Y:S08]  /*1340*/  MUFU.EX2 R7, R4 ;  /* 0x0000000400077308 */ /* 0x000e700000000800 */
[----:B------:R-:W2:Y:S01]  /*1350*/  MUFU.EX2 R13, R18 ;  /* 0x00000012000d7308 */ /* 0x000ea20000000800 */
[----:B0-----:R-:W-:-:S04]  /*1360*/  FMUL R5, R12, R5 ;  /* 0x000000050c057220 */ /* 0x001fc80000400000 */
[----:B------:R-:W-:Y:S01]  /*1370*/  FADD R3, R3, R5 ;  /* 0x0000000503037221 */ /* 0x000fe20000000000 */
[----:B------:R3:W-:Y:S01]  /*1380*/  STG.E desc[UR8][R8.64+0x4], R5 ;  /* 0x0000040508007986 */ /* 0x0007e2000c101908 */
[----:B-1----:R-:W-:-:S04]  /*1390*/  FMUL R7, R16, R7 ;  /* 0x0000000710077220 */ /* 0x002fc80000400000 */
[----:B------:R-:W-:Y:S01]  /*13a0*/  FADD R3, R3, R7 ;  /* 0x0000000703037221 */ /* 0x000fe20000000000 */
[----:B------:R3:W-:Y:S01]  /*13b0*/  STG.E desc[UR8][R8.64+0x8], R7 ;  /* 0x0000080708007986 */ /* 0x0007e2000c101908 */
[----:B--2---:R-:W-:-:S04]  /*13c0*/  FMUL R10, R10, R13 ;  /* 0x0000000d0a0a7220 */ /* 0x004fc80000400000 */
[----:B------:R-:W-:Y:S01]  /*13d0*/  FADD R3, R3, R10 ;  /* 0x0000000a03037221 */ /* 0x000fe20000000000 */
[----:B------:R3:W-:Y:S06]  /*13e0*/  STG.E desc[UR8][R8.64+0xc], R10 ;  /* 0x00000c0a08007986 */ /* 0x0007ec000c101908 */
.L_x_9:
[----:B------:R-:W-:Y:S05]  /*13f0*/  BRA.U !UP1, `(.L_x_8) ;  /* 0x0000000109ec7547 */ /* 0x000fea000b800000 */
[----:B------:R-:W-:Y:S02]  /*1400*/  UISETP.NE.AND UP0, UPT, UR7, 0x1, UPT ;  /* 0x000000010700788c */ /* 0x000fe4000bf05270 */
[----:B------:R-:W-:-:S04]  /*1410*/  ULOP3.LUT UR5, UR5, 0x1, URZ, 0xc0, !UPT ;  /* 0x0000000105057892 */ /* 0x000fc8000f8ec0ff */
[----:B------:R-:W-:-:S03]  /*1420*/  UISETP.NE.U32.AND UP1, UPT, UR5, 0x1, UPT ;  /* 0x000000010500788c */ /* 0x000fc6000bf25070 */
[----:B------:R-:W-:Y:S08]  /*1430*/  BRA.U !UP0, `(.L_x_10) ;  /* 0x0000000108907547 */ /* 0x000ff0000b800000 */
[----:B---34-:R-:W1:Y:S01]  /*1440*/  LDC.64 R4, c[0x0][0x380] ;  /* 0x0000e000ff047b82 */ /* 0x018e620000000a00 */
[----:B------:R-:W-:Y:S01]  /*1450*/  IADD3 R7, PT, PT, R2, UR4, RZ ;  /* 0x0000000402077c10 */ /* 0x000fe2000fffe0ff */
[----:B------:R-:W2:Y:S04]  /*1460*/  LDCU UR5, c[0x0][0x38c] ;  /* 0x00007180ff0577ac */ /* 0x000ea80008000800 */
[----:B-1----:R-:W-:-:S05]  /*1470*/  IMAD.WIDE.U32 R4, R7, 0x4, R4 ;  /* 0x0000000407047825 */ /* 0x002fca00078e0004 */
[----:B0-----:R-:W2:Y:S01]  /*1480*/  LDG.E R7, desc[UR8][R4.64] ;  /* 0x0000000804077981 */ /* 0x001ea2000c1e1900 */
[----:B------:R-:W-:Y:S01]  /*1490*/  HFMA2 R14, -RZ, RZ, 0.96630859375, -0.0022525787353515625 ;  /* 0x3bbb989dff0e7431 */ /* 0x000fe200000001ff */
[----:B------:R-:W-:Y:S02]  /*14a0*/  MOV R13, 0x437c0000 ;  /* 0x437c0000000d7802 */ /* 0x000fe40000000f00 */
[----:B------:R-:W-:-:S04]  /*14b0*/  IADD3 R11, P0, PT, R2, UR4, RZ ;  /* 0x00000004020b7c10 */ /* 0x000fc8000ff1e0ff */
[----:B------:R-:W-:Y:S01]  /*14c0*/  IADD3.X R16, PT, PT, RZ, RZ, RZ, P0, !PT ;  /* 0x000000ffff107210 */ /* 0x000fe200007fe4ff */
[----:B--2---:R-:W-:-:S04]  /*14d0*/  FFMA R7, R7, UR5, -R0 ;  /* 0x0000000507077c23 */ /* 0x004fc80008000800 */
[----:B------:R-:W-:-:S04]  /*14e0*/  FFMA.SAT R8, R7, R14, 0.5 ;  /* 0x3f00000007087423 */ /* 0x000fc8000000200e */
[----:B------:R-:W-:Y:S02]  /*14f0*/  FFMA.RM R10, R8, R13, 12582913 ;  /* 0x4b400001080a7423 */ /* 0x000fe4000000400d */
[----:B------:R-:W0:Y:S02]  /*1500*/  LDC.64 R8, c[0x0][0x380] ;  /* 0x0000e000ff087b82 */ /* 0x000e240000000a00 */
[C---:B------:R-:W-:Y:S01]  /*1510*/  FADD R12, R10.reuse, -12583039 ;  /* 0xcb40007f0a0c7421 */ /* 0x040fe20000000000 */
[----:B------:R-:W-:-:S03]  /*1520*/  SHF.L.U32 R10, R10, 0x17, RZ ;  /* 0x000000170a0a7819 */ /* 0x000fc600000006ff */
[----:B------:R-:W-:-:S04]  /*1530*/  FFMA R12, R7, 1.4426950216293334961, -R12 ;  /* 0x3fb8aa3b070c7823 */ /* 0x000fc8000000080c */
[----:B------:R-:W-:-:S04]  /*1540*/  FFMA R12, R7, 1.925963033500011079e-08, R12 ;  /* 0x32a57060070c7823 */ /* 0x000fc8000000000c */
[----:B------:R-:W1:Y:S01]  /*1550*/  MUFU.EX2 R7, R12 ;  /* 0x0000000c00077308 */ /* 0x000e620000000800 */
[----:B0-----:R-:W-:-:S04]  /*1560*/  LEA R8, P0, R11, R8, 0x2 ;  /* 0x000000080b087211 */ /* 0x001fc800078010ff */
[----:B------:R-:W-:Y:S01]  /*1570*/  LEA.HI.X R9, R11, R9, R16, 0x2, P0 ;  /* 0x000000090b097211 */ /* 0x000fe200000f1410 */
[----:B-1----:R-:W-:-:S05]  /*1580*/  FMUL R7, R10, R7 ;  /* 0x000000070a077220 */ /* 0x002fca0000400000 */
[----:B------:R1:W-:Y:S04]  /*1590*/  STG.E desc[UR8][R4.64], R7 ;  /* 0x0000000704007986 */ /* 0x0003e8000c101908 */
[----:B------:R-:W2:Y:S01]  /*15a0*/  LDG.E R11, desc[UR8][R8.64+0x4] ;  /* 0x00000408080b7981 */ /* 0x000ea2000c1e1900 */
[----:B------:R-:W-:Y:S01]  /*15b0*/  FADD R3, R3, R7 ;  /* 0x0000000703037221 */ /* 0x000fe20000000000 */
[----:B------:R-:W-:Y:S01]  /*15c0*/  UIADD3 UR4, UPT, UPT, UR4, 0x2, URZ ;  /* 0x0000000204047890 */ /* 0x000fe2000fffe0ff */
[----:B--2---:R-:W-:-:S04]  /*15d0*/  FFMA R11, R11, UR5, -R0 ;  /* 0x000000050b0b7c23 */ /* 0x004fc80008000800 */
[----:B------:R-:W-:-:S04]  /*15e0*/  FFMA.SAT R10, R11, R14, 0.5 ;  /* 0x3f0000000b0a7423 */ /* 0x000fc8000000200e */
[----:B------:R-:W-:-:S04]  /*15f0*/  FFMA.RM R10, R10, R13, 12582913 ;  /* 0x4b4000010a0a7423 */ /* 0x000fc8000000400d */
[C---:B------:R-:W-:Y:S01]  /*1600*/  FADD R12, R10.reuse, -12583039 ;  /* 0xcb40007f0a0c7421 */ /* 0x040fe20000000000 */
[----:B------:R-:W-:-:S03]  /*1610*/  SHF.L.U32 R10, R10, 0x17, RZ ;  /* 0x000000170a0a7819 */ /* 0x000fc600000006ff */
[----:B------:R-:W-:-:S04]  /*1620*/  FFMA R12, R11, 1.4426950216293334961, -R12 ;  /* 0x3fb8aa3b0b0c7823 */ /* 0x000fc8000000080c */
[----:B------:R-:W-:-:S04]  /*1630*/  FFMA R12, R11, 1.925963033500011079e-08, R12 ;  /* 0x32a570600b0c7823 */ /* 0x000fc8000000000c */
[----:B------:R-:W0:Y:S02]  /*1640*/  MUFU.EX2 R11, R12 ;  /* 0x0000000c000b7308 */ /* 0x000e240000000800 */
[----:B0-----:R-:W-:-:S04]  /*1650*/  FMUL R10, R10, R11 ;  /* 0x0000000b0a0a7220 */ /* 0x001fc80000400000 */
[----:B------:R-:W-:Y:S01]  /*1660*/  FADD R3, R3, R10 ;  /* 0x0000000a03037221 */ /* 0x000fe20000000000 */
[----:B------:R1:W-:Y:S06]  /*1670*/  STG.E desc[UR8][R8.64+0x4], R10 ;  /* 0x0000040a08007986 */ /* 0x0003ec000c101908 */
.L_x_10:
[----:B------:R-:W-:Y:S05]  /*1680*/  BRA.U UP1, `(.L_x_8) ;  /* 0x0000000101487547 */ /* 0x000fea000b800000 */
[----:B-1-34-:R-:W1:Y:S01]  /*1690*/  LDC.64 R4, c[0x0][0x380] ;  /* 0x0000e000ff047b82 */ /* 0x01ae620000000a00 */
[----:B------:R-:W-:Y:S01]  /*16a0*/  IADD3 R7, PT, PT, R2, UR4, RZ ;  /* 0x0000000402077c10 */ /* 0x000fe2000fffe0ff */
[----:B------:R-:W2:Y:S04]  /*16b0*/  LDCU UR4, c[0x0][0x38c] ;  /* 0x00007180ff0477ac */ /* 0x000ea80008000800 */
[----:B-1----:R-:W-:-:S05]  /*16c0*/  IMAD.WIDE.U32 R4, R7, 0x4, R4 ;  /* 0x0000000407047825 */ /* 0x002fca00078e0004 */
[----:B0-----:R-:W2:Y:S01]  /*16d0*/  LDG.E R7, desc[UR8][R4.64] ;  /* 0x0000000804077981 */ /* 0x001ea2000c1e1900 */
[----:B------:R-:W-:Y:S01]  /*16e0*/  HFMA2 R8, -RZ, RZ, 0.96630859375, -0.0022525787353515625 ;  /* 0x3bbb989dff087431 */ /* 0x000fe200000001ff */
[----:B------:R-:W-:Y:S01]  /*16f0*/  MOV R9, 0x437c0000 ;  /* 0x437c000000097802 */ /* 0x000fe20000000f00 */
        /* <DEDUP_REMOVED lines=11> */
.L_x_8:
[----:B------:R-:W5:Y:S01]  /*17b0*/  LDCU UR5, c[0x0][0x388] ;  /* 0x00007100ff0577ac */ /* 0x000f620008000800 */
[----:B------:R-:W-:Y:S01]  /*17c0*/  UMOV UR4, URZ ;  /* 0x000000ff00047c82 */ /* 0x000fe20008000000 */
[----:B-----5:R-:W-:-:S09]  /*17d0*/  UISETP.GE.U32.AND UP0, UPT, UR5, 0x10, UPT ;  /* 0x000000100500788c */ /* 0x020fd2000bf06070 */
[----:B------:R-:W-:Y:S05]  /*17e0*/  BRA.U !UP0, `(.L_x_11) ;  /* 0x0000000d08b07547 */ /* 0x000fea000b800000 */
[----:B-1234-:R-:W1:Y:S01]  /*17f0*/  LDC.64 R4, c[0x0][0x380] ;  /* 0x0000e000ff047b82 */ /* 0x01ee620000000a00 */
[----:B------:R-:W-:-:S04]  /*1800*/  ULOP3.LUT UR4, UR5, 0x7ffffff0, URZ, 0xc0, !UPT ;  /* 0x7ffffff005047892 */ /* 0x000fc8000f8ec0ff */
[----:B------:R-:W-:Y:S01]  /*1810*/  UIADD3 UR5, UPT, UPT, -UR4, URZ, URZ ;  /* 0x000000ff04057290 */ /* 0x000fe2000fffe1ff */
[----:B-1----:R-:W-:-:S03]  /*1820*/  IMAD.WIDE.U32 R4, R2, 0x4, R4 ;  /* 0x0000000402047825 */ /* 0x002fc600078e0004 */
[----:B------:R-:W-:-:S04]  /*1830*/  IADD3 R0, P0, PT, R4, 0x20, RZ ;  /* 0x0000002004007810 */ /* 0x000fc80007f1e0ff */
[----:B------:R-:W-:-:S09]  /*1840*/  IADD3.X R7, PT, PT, RZ, R5, RZ, P0, !PT ;  /* 0x00000005ff077210 */ /* 0x000fd200007fe4ff */
.L_x_28:
[----:B0-----:R-:W-:Y:S02]  /*1850*/  MOV R4, R0 ;  /* 0x0000000000047202 */ /* 0x001fe40000000f00 */
[----:B------:R-:W-:-:S05]  /*1860*/  MOV R5, R7 ;  /* 0x0000000700057202 */ /* 0x000fca0000000f00 */
[----:B0-----:R-:W2:Y:S01]  /*1870*/  LDG.E R0, desc[UR8][R4.64+-0x20] ;  /* 0xffffe00804007981 */ /* 0x001ea2000c1e1900 */
[----:B------:R-:W0:Y:S01]  /*1880*/  MUFU.RCP R8, R3 ;  /* 0x0000000300087308 */ /* 0x000e220000001000 */
[----:B------:R-:W-:-:S04]  /*1890*/  UIADD3 UR5, UPT, UPT, UR5, 0x10, URZ ;  /* 0x0000001005057890 */ /* 0x000fc8000fffe0ff */
[----:B------:R-:W-:Y:S01]  /*18a0*/  UISETP.NE.AND UP0, UPT, UR5, URZ, UPT ;  /* 0x000000ff0500728c */ /* 0x000fe2000bf05270 */
[----:B0-----:R-:W-:-:S04]  /*18b0*/  FFMA R7, R8, -R3, 1 ;  /* 0x3f80000008077423 */ /* 0x001fc80000000803 */
[----:B------:R-:W-:Y:S01]  /*18c0*/  FFMA R7, R8, R7, R8 ;  /* 0x0000000708077223 */ /* 0x000fe20000000008 */
[----:B--2---:R-:W0:Y:S03]  /*18d0*/  FCHK P0, R0, R3 ;  /* 0x0000000300007302 */ /* 0x004e260000000000 */
[----:B------:R-:W-:-:S04]  /*18e0*/  FFMA R8, R0, R7, RZ ;  /* 0x0000000700087223 */ /* 0x000fc800000000ff */
[----:B------:R-:W-:-:S04]  /*18f0*/  FFMA R9, R8, -R3, R0 ;  /* 0x8000000308097223 */ /* 0x000fc80000000000 */
[----:B------:R-:W-:Y:S01]  /*1900*/  FFMA R7, R7, R9, R8 ;  /* 0x0000000907077223 */ /* 0x000fe20000000008 */
[----:B0-----:R-:W-:Y:S06]  /*1910*/  @!P0 BRA `(.L_x_12) ;  /* 0x00000000000c8947 */ /* 0x001fec0003800000 */
[----:B------:R-:W-:-:S07]  /*1920*/  MOV R8, 0x1940 ;  /* 0x0000194000087802 */ /* 0x000fce0000000f00 */
[----:B------:R-:W-:Y:S05]  /*1930*/  CALL.REL.NOINC `($__internal_0_$__cuda_sm3x_div_rn_noftz_f32_slowpath) ;  /* 0x0000001800cc7944 */ /* 0x000fea0003c00000 */
[----:B------:R-:W-:-:S07]  /*1940*/  MOV R7, R11 ;  /* 0x0000000b00077202 */ /* 0x000fce0000000f00 */
.L_x_12:
[----:B------:R-:W2:Y:S01]  /*1950*/  LDG.E R11, desc[UR8][R4.64+-0x1c] ;  /* 0xffffe408040b7981 */ /* 0x000ea2000c1e1900 */
[----:B------:R-:W0:Y:S03]  /*1960*/  MUFU.RCP R0, R3 ;  /* 0x0000000300007308 */ /* 0x000e260000001000 */
[----:B------:R1:W-:Y:S01]  /*1970*/  STG.E desc[UR8][R4.64+-0x20], R7 ;  /* 0xffffe00704007986 */ /* 0x0003e2000c101908 */
[----:B0-----:R-:W-:-:S04]  /*1980*/  FFMA R9, R0, -R3, 1 ;  /* 0x3f80000000097423 */ /* 0x001fc80000000803 */
[----:B------:R-:W-:Y:S01]  /*1990*/  FFMA R0, R0, R9, R0 ;  /* 0x0000000900007223 */ /* 0x000fe20000000000 */
[----:B--2---:R-:W0:Y:S03]  /*19a0*/  FCHK P0, R11, R3 ;  /* 0x000000030b007302 */ /* 0x004e260000000000 */
[----:B------:R-:W-:-:S04]  /*19b0*/  FFMA R8, R0, R11, RZ ;  /* 0x0000000b00087223 */ /* 0x000fc800000000ff */
[----:B------:R-:W-:-:S04]  /*19c0*/  FFMA R9, R8, -R3, R11 ;  /* 0x8000000308097223 */ /* 0x000fc8000000000b */
[----:B------:R-:W-:Y:S01]  /*19d0*/  FFMA R9, R0, R9, R8 ;  /* 0x0000000900097223 */ /* 0x000fe20000000008 */
[----:B01----:R-:W-:Y:S06]  /*19e0*/  @!P0 BRA `(.L_x_13) ;  /* 0x0000000000108947 */ /* 0x003fec0003800000 */
[----:B------:R-:W-:Y:S02]  /*19f0*/  MOV R0, R11 ;  /* 0x0000000b00007202 */ /* 0x000fe40000000f00 */
[----:B------:R-:W-:-:S07]  /*1a00*/  MOV R8, 0x1a20 ;  /* 0x00001a2000087802 */ /* 0x000fce0000000f00 */
[----:B------:R-:W-:Y:S05]  /*1a10*/  CALL.REL.NOINC `($__internal_0_$__cuda_sm3x_div_rn_noftz_f32_slowpath) ;  /* 0x0000001800947944 */ /* 0x000fea0003c00000 */
[----:B------:R-:W-:-:S07]  /*1a20*/  MOV R9, R11 ;  /* 0x0000000b00097202 */ /* 0x000fce0000000f00 */
.L_x_13:
        /* <DEDUP_REMOVED lines=14> */
.L_x_14:
        /* <DEDUP_REMOVED lines=14> */
.L_x_15:
        /* <DEDUP_REMOVED lines=14> */
.L_x_16:
        /* <DEDUP_REMOVED lines=14> */
.L_x_17:
        /* <DEDUP_REMOVED lines=14> */
.L_x_18:
        /* <DEDUP_REMOVED lines=14> */
.L_x_19:
        /* <DEDUP_REMOVED lines=14> */
.L_x_20:
        /* <DEDUP_REMOVED lines=14> */
.L_x_21:
        /* <DEDUP_REMOVED lines=14> */
.L_x_22:
        /* <DEDUP_REMOVED lines=14> */
.L_x_23:
        /* <DEDUP_REMOVED lines=14> */
.L_x_24:
        /* <DEDUP_REMOVED lines=14> */
.L_x_25:
        /* <DEDUP_REMOVED lines=14> */
.L_x_26:
        /* <DEDUP_REMOVED lines=14> */
.L_x_27:
[----:B------:R0:W-:Y:S01]  /*2670*/  STG.E desc[UR8][R4.64+0x1c], R9 ;  /* 0x00001c0904007986 */ /* 0x0001e2000c101908 */
[----:B------:R-:W-:-:S04]  /*2680*/  IADD3 R0, P0, PT, R4, 0x40, RZ ;  /* 0x0000004004007810 */ /* 0x000fc80007f1e0ff */
[----:B------:R-:W-:Y:S01]  /*2690*/  IADD3.X R7, PT, PT, RZ, R5, RZ, P0, !PT ;  /* 0x00000005ff077210 */ /* 0x000fe200007fe4ff */
[----:B------:R-:W-:Y:S08]  /*26a0*/  BRA.U UP0, `(.L_x_28) ;  /* 0xfffffff100687547 */ /* 0x000ff0000b83ffff */
.L_x_11:
[----:B------:R-:W-:-:S13]  /*26b0*/  ISETP.NE.AND P0, PT, R6, RZ, PT ;  /* 0x000000ff0600720c */ /* 0x000fda0003f05270 */
[----:B0-----:R-:W-:Y:S05]  /*26c0*/  @!P0 EXIT ;  /* 0x000000000000894d */ /* 0x001fea0003800000 */
[----:B------:R-:W-:-:S13]  /*26d0*/  ISETP.GE.U32.AND P0, PT, R6, 0x8, PT ;  /* 0x000000080600780c */ /* 0x000fda0003f06070 */
[----:B------:R-:W-:Y:S05]  /*26e0*/  @!P0 BRA `(.L_x_29) ;  /* 0x0000000400e08947 */ /* 0x000fea0003800000 */
[----:B-1-3--:R-:W0:Y:S01]  /*26f0*/  LDC.64 R6, c[0x0][0x380] ;  /* 0x0000e000ff067b82 */ /* 0x00ae220000000a00 */
[----:B--2-4-:R-:W-:-:S05]  /*2700*/  IADD3 R5, PT, PT, R2, UR4, RZ ;  /* 0x0000000402057c10 */ /* 0x014fca000fffe0ff */
[----:B0-----:R-:W-:-:S05]  /*2710*/  IMAD.WIDE.U32 R6, R5, 0x4, R6 ;  /* 0x0000000405067825 */ /* 0x001fca00078e0006 */
[----:B------:R-:W2:Y:S01]  /*2720*/  LDG.E R11, desc[UR8][R6.64] ;  /* 0x00000008060b7981 */ /* 0x000ea2000c1e1900 */
[----:B------:R-:W0:Y:S02]  /*2730*/  MUFU.RCP R0, R3 ;  /* 0x0000000300007308 */ /* 0x000e240000001000 */
[----:B0-----:R-:W-:-:S04]  /*2740*/  FFMA R5, R0, -R3, 1 ;  /* 0x3f80000000057423 */ /* 0x001fc80000000803 */
[----:B------:R-:W-:Y:S02]  /*2750*/  FFMA R0, R0, R5, R0 ;  /* 0x0000000500007223 */ /* 0x000fe40000000000 */
[----:B--2---:R-:W0:Y:S02]  /*2760*/  FCHK P0, R11, R3 ;  /* 0x000000030b007302 */ /* 0x004e240000000000 */
[----:B------:R-:W-:-:S04]  /*2770*/  FFMA R4, R0, R11, RZ ;  /* 0x0000000b00047223 */ /* 0x000fc800000000ff */
[----:B------:R-:W-:-:S04]  /*2780*/  FFMA R5, R4, -R3, R11 ;  /* 0x8000000304057223 */ /* 0x000fc8000000000b */
[----:B------:R-:W-:Y:S01]  /*2790*/  FFMA R9, R0, R5, R4 ;  /* 0x0000000500097223 */ /* 0x000fe20000000004 */
[----:B0-----:R-:W-:Y:S06]  /*27a0*/  @!P0 BRA `(.L_x_30) ;  /* 0x0000000000108947 */ /* 0x001fec0003800000 */
[----:B------:R-:W-:Y:S02]  /*27b0*/  MOV R0, R11 ;  /* 0x0000000b00007202 */ /* 0x000fe40000000f00 */
[----:B------:R-:W-:-:S07]  /*27c0*/  MOV R8, 0x27e0 ;  /* 0x000027e000087802 */ /* 0x000fce0000000f00 */
[----:B------:R-:W-:Y:S05]  /*27d0*/  CALL.REL.NOINC `($__internal_0_$__cuda_sm3x_div_rn_noftz_f32_slowpath) ;  /* 0x0000000c00247944 */ /* 0x000fea0003c00000 */
[----:B------:R-:W-:-:S07]  /*27e0*/  MOV R9, R11 ;  /* 0x0000000b00097202 */ /* 0x000fce0000000f00 */
.L_x_30:
[----:B------:R-:W0:Y:S01]  /*27f0*/  LDC.64 R10, c[0x0][0x380] ;  /* 0x0000e000ff0a7b82 */ /* 0x000e220000000a00 */
[----:B------:R-:W-:Y:S01]  /*2800*/  IADD3 R0, P0, PT, R2, UR4, RZ ;  /* 0x0000000402007c10 */ /* 0x000fe2000ff1e0ff */
[----:B------:R1:W-:Y:S03]  /*2810*/  STG.E desc[UR8][R6.64], R9 ;  /* 0x0000000906007986 */ /* 0x0003e6000c101908 */
[----:B------:R-:W-:Y:S02]  /*2820*/  IADD3.X R5, PT, PT, RZ, RZ, RZ, P0, !PT ;  /* 0x000000ffff057210 */ /* 0x000fe400007fe4ff */
[----:B0-----:R-:W-:-:S04]  /*2830*/  LEA R4, P0, R0, R10, 0x2 ;  /* 0x0000000a00047211 */ /* 0x001fc800078010ff */
[----:B------:R-:W-:-:S05]  /*2840*/  LEA.HI.X R5, R0, R11, R5, 0x2, P0 ;  /* 0x0000000b00057211 */ /* 0x000fca00000f1405 */
        /* <DEDUP_REMOVED lines=8> */
[----:B01----:R-:W-:Y:S06]  /*28d0*/  @!P0 BRA `(.L_x_31) ;  /* 0x00000000000c8947 */ /* 0x003fec0003800000 */
[----:B------:R-:W-:Y:S02]  /*28e0*/  MOV R0, R13 ;  /* 0x0000000d00007202 */ /* 0x000fe40000000f00 */
[----:B------:R-:W-:-:S07]  /*28f0*/  MOV R8, 0x2910 ;  /* 0x0000291000087802 */ /* 0x000fce0000000f00 */
[----:B------:R-:W-:Y:S05]  /*2900*/  CALL.REL.NOINC `($__internal_0_$__cuda_sm3x_div_rn_noftz_f32_slowpath) ;  /* 0x0000000800d87944 */ /* 0x000fea0003c00000 */
.L_x_31:
        /* <DEDUP_REMOVED lines=14> */
.L_x_32:
        /* <DEDUP_REMOVED lines=14> */
.L_x_33:
        /* <DEDUP_REMOVED lines=14> */
.L_x_34:
        /* <DEDUP_REMOVED lines=14> */
.L_x_35:
        /* <DEDUP_REMOVED lines=14> */
.L_x_36:
        /* <DEDUP_REMOVED lines=14> */
.L_x_37:
[----:B------:R0:W-:Y:S01]  /*2e50*/  STG.E desc[UR8][R4.64+0x1c], R9 ;  /* 0x00001c0904007986 */ /* 0x0001e2000c101908 */
[----:B------:R-:W-:-:S12]  /*2e60*/  UIADD3 UR4, UPT, UPT, UR4, 0x8, URZ ;  /* 0x0000000804047890 */ /* 0x000fd8000fffe0ff */
.L_x_29:
[----:B------:R-:W-:-:S13]  /*2e70*/  ISETP.NE.AND P0, PT, RZ, UR6, PT ;  /* 0x00000006ff007c0c */ /* 0x000fda000bf05270 */
[----:B------:R-:W-:Y:S05]  /*2e80*/  @!P0 EXIT ;  /* 0x000000000000894d */ /* 0x000fea0003800000 */
[----:B------:R-:W5:Y:S01]  /*2e90*/  LDCU UR5, c[0x0][0x388] ;  /* 0x00007100ff0577ac */ /* 0x000f620008000800 */
[----:B------:R-:W-:Y:S02]  /*2ea0*/  UISETP.GE.U32.AND UP0, UPT, UR6, 0x4, UPT ;  /* 0x000000040600788c */ /* 0x000fe4000bf06070 */
[----:B-----5:R-:W-:-:S07]  /*2eb0*/  ULOP3.LUT UR5, UR5, 0x3, URZ, 0xc0, !UPT ;  /* 0x0000000305057892 */ /* 0x020fce000f8ec0ff */
[----:B------:R-:W-:Y:S05]  /*2ec0*/  BRA.U !UP0, `(.L_x_38) ;  /* 0x0000000508007547 */ /* 0x000fea000b800000 */
[----:B-1-3--:R-:W1:Y:S01]  /*2ed0*/  LDC.64 R6, c[0x0][0x380] ;  /* 0x0000e000ff067b82 */ /* 0x00ae620000000a00 */
[----:B0-2-4-:R-:W-:-:S05]  /*2ee0*/  IADD3 R5, PT, PT, R2, UR4, RZ ;  /* 0x0000000402057c10 */ /* 0x015fca000fffe0ff */
[----:B-1----:R-:W-:-:S05]  /*2ef0*/  IMAD.WIDE.U32 R6, R5, 0x4, R6 ;  /* 0x0000000405067825 */ /* 0x002fca00078e0006 */
        /* <DEDUP_REMOVED lines=13> */
.L_x_39:
        /* <DEDUP_REMOVED lines=18> */
.L_x_40:
        /* <DEDUP_REMOVED lines=14> */
.L_x_41:
        /* <DEDUP_REMOVED lines=14> */
.L_x_42:
[----:B------:R0:W-:Y:S01]  /*32b0*/  STG.E desc[UR8][R4.64+0xc], R9 ;  /* 0x00000c0904007986 */ /* 0x0001e2000c101908 */
[----:B------:R-:W-:-:S12]  /*32c0*/  UIADD3 UR4, UPT, UPT, UR4, 0x4, URZ ;  /* 0x0000000404047890 */ /* 0x000fd8000fffe0ff */
.L_x_38:
[----:B------:R-:W-:-:S13]  /*32d0*/  ISETP.NE.AND P0, PT, RZ, UR5, PT ;  /* 0x00000005ff007c0c */ /* 0x000fda000bf05270 */
[----:B------:R-:W-:Y:S05]  /*32e0*/  @!P0 EXIT ;  /* 0x000000000000894d */ /* 0x000fea0003800000 */
[----:B01234-:R-:W0:Y:S01]  /*32f0*/  LDC.64 R4, c[0x0][0x380] ;  /* 0x0000e000ff047b82 */ /* 0x01fe220000000a00 */
[----:B------:R-:W-:Y:S01]  /*3300*/  IADD3 R7, PT, PT, R2, UR4, RZ ;  /* 0x0000000402077c10 */ /* 0x000fe2000fffe0ff */
[----:B------:R-:W-:-:S04]  /*3310*/  UIADD3 UR6, UPT, UPT, -UR5, URZ, URZ ;  /* 0x000000ff05067290 */ /* 0x000fc8000fffe1ff */
[----:B0-----:R-:W-:-:S08]  /*3320*/  IMAD.WIDE.U32 R4, R7, 0x4, R4 ;  /* 0x0000000407047825 */ /* 0x001fd000078e0004 */
.L_x_44:
[----:B------:R-:W2:Y:S01]  /*3330*/  LDG.E R9, desc[UR8][R4.64] ;  /* 0x0000000804097981 */ /* 0x000ea2000c1e1900 */
        /* <DEDUP_REMOVED lines=14> */
.L_x_43:
[----:B------:R0:W-:Y:S02]  /*3420*/  STG.E desc[UR8][R4.64], R7 ;  /* 0x0000000704007986 */ /* 0x0001e4000c101908 */
[----:B0-----:R-:W-:-:S04]  /*3430*/  IADD3 R4, P0, PT, R4, 0x4, RZ ;  /* 0x0000000404047810 */ /* 0x001fc80007f1e0ff */
[----:B------:R-:W-:Y:S01]  /*3440*/  IADD3.X R5, PT, PT, RZ, R5, RZ, P0, !PT ;  /* 0x00000005ff057210 */ /* 0x000fe200007fe4ff */
[----:B------:R-:W-:Y:S08]  /*3450*/  BRA.U UP0, `(.L_x_44) ;  /* 0xfffffffd00b47547 */ /* 0x000ff0000b83ffff */
[----:B------:R-:W-:Y:S05]  /*3460*/  EXIT ;  /* 0x000000000000794d */ /* 0x000fea0003800000 */
        .weak           $__internal_0_$__cuda_sm3x_div_rn_noftz_f32_slowpath
        .type           $__internal_0_$__cuda_sm3x_div_rn_noftz_f32_slowpath,@function
        .size           $__internal_0_$__cuda_sm3x_div_rn_noftz_f32_slowpath,(.L_x_54 - $__internal_0_$__cuda_sm3x_div_rn_noftz_f32_slowpath)
$__internal_0_$__cuda_sm3x_div_rn_noftz_f32_slowpath:
[----:B------:R-:W-:Y:S02]  /*3470*/  SHF.R.U32.HI R9, RZ, 0x17, R3 ;  /* 0x00000017ff097819 */ /* 0x000fe40000011603 */
[----:B------:R-:W-:Y:S02]  /*3480*/  SHF.R.U32.HI R10, RZ, 0x17, R0 ;  /* 0x00000017ff0a7819 */ /* 0x000fe40000011600 */
[----:B------:R-:W-:Y:S02]  /*3490*/  LOP3.LUT R9, R9, 0xff, RZ, 0xc0, !PT ;  /* 0x000000ff09097812 */ /* 0x000fe400078ec0ff */
[----:B------:R-:W-:Y:S02]  /*34a0*/  LOP3.LUT R14, R10, 0xff, RZ, 0xc0, !PT ;  /* 0x000000ff0a0e7812 */ /* 0x000fe400078ec0ff */
[----:B------:R-:W-:Y:S02]  /*34b0*/  IADD3 R13, PT, PT, R9, -0x1, RZ ;  /* 0xffffffff090d7810 */ /* 0x000fe40007ffe0ff */
[----:B------:R-:W-:-:S02]  /*34c0*/  IADD3 R12, PT, PT, R14, -0x1, RZ ;  /* 0xffffffff0e0c7810 */ /* 0x000fc40007ffe0ff */
[----:B------:R-:W-:Y:S02]  /*34d0*/  ISETP.GT.U32.AND P0, PT, R13, 0xfd, PT ;  /* 0x000000fd0d00780c */ /* 0x000fe40003f04070 */
[----:B------:R-:W-:Y:S02]  /*34e0*/  MOV R11, R3 ;  /* 0x00000003000b7202 */ /* 0x000fe40000000f00 */
[----:B------:R-:W-:-:S13]  /*34f0*/  ISETP.GT.U32.OR P0, PT, R12, 0xfd, P0 ;  /* 0x000000fd0c00780c */ /* 0x000fda0000704470 */
[----:B------:R-:W-:Y:S01]  /*3500*/  @!P0 MOV R10, RZ ;  /* 0x000000ff000a8202 */ /* 0x000fe20000000f00 */
[----:B------:R-:W-:Y:S06]  /*3510*/  @!P0 BRA `(.L_x_45) ;  /* 0x00000000005c8947 */ /* 0x000fec0003800000 */
[----:B------:R-:W-:Y:S02]  /*3520*/  FSETP.GTU.FTZ.AND P0, PT, |R0|, +INF , PT ;  /* 0x7f8000000000780b */ /* 0x000fe40003f1c200 */
[----:B------:R-:W-:-:S04]  /*3530*/  FSETP.GTU.FTZ.AND P1, PT, |R3|, +INF , PT ;  /* 0x7f8000000300780b */ /* 0x000fc80003f3c200 */
[----:B------:R-:W-:-:S13]  /*3540*/  PLOP3.LUT P0, PT, P0, P1, PT, 0xf8, 0x8f ;  /* 0x00000000008f781c */ /* 0x000fda0000703f70 */
[----:B------:R-:W-:Y:S05]  /*3550*/  @P0 BRA `(.L_x_46) ;  /* 0x0000000400440947 */ /* 0x000fea0003800000 */
[----:B------:R-:W-:-:S13]  /*3560*/  LOP3.LUT P0, RZ, R11, 0x7fffffff, R0, 0xc8, !PT ;  /* 0x7fffffff0bff7812 */ /* 0x000fda000780c800 */
[----:B------:R-:W-:Y:S05]  /*3570*/  @!P0 BRA `(.L_x_47) ;  /* 0x0000000400348947 */ /* 0x000fea0003800000 */
[C---:B------:R-:W-:Y:S02]  /*3580*/  FSETP.NEU.FTZ.AND P2, PT, |R0|.reuse, +INF , PT ;  /* 0x7f8000000000780b */ /* 0x040fe40003f5d200 */
[----:B------:R-:W-:Y:S02]  /*3590*/  FSETP.NEU.FTZ.AND P1, PT, |R3|, +INF , PT ;  /* 0x7f8000000300780b */ /* 0x000fe40003f3d200 */
[----:B------:R-:W-:-:S11]  /*35a0*/  FSETP.NEU.FTZ.AND P0, PT, |R0|, +INF , PT ;  /* 0x7f8000000000780b */ /* 0x000fd60003f1d200 */
[----:B------:R-:W-:Y:S05]  /*35b0*/  @!P1 BRA !P2, `(.L_x_47) ;  /* 0x0000000400249947 */ /* 0x000fea0005000000 */
[----:B------:R-:W-:-:S04]  /*35c0*/  LOP3.LUT P2, RZ, R0, 0x7fffffff, RZ, 0xc0, !PT ;  /* 0x7fffffff00ff7812 */ /* 0x000fc8000784c0ff */
[----:B------:R-:W-:-:S13]  /*35d0*/  PLOP3.LUT P1, PT, P1, P2, PT, 0x2f, 0xf2 ;  /* 0x0000000000f2781c */ /* 0x000fda0000f24577 */
[----:B------:R-:W-:Y:S05]  /*35e0*/  @P1 BRA `(.L_x_48) ;  /* 0x0000000400101947 */ /* 0x000fea0003800000 */
[----:B------:R-:W-:-:S04]  /*35f0*/  LOP3.LUT P1, RZ, R11, 0x7fffffff, RZ, 0xc0, !PT ;  /* 0x7fffffff0bff7812 */ /* 0x000fc8000782c0ff */
[----:B------:R-:W-:-:S13]  /*3600*/  PLOP3.LUT P0, PT, P0, P1, PT, 0x2f, 0xf2 ;  /* 0x0000000000f2781c */ /* 0x000fda0000702577 */
[----:B------:R-:W-:Y:S05]  /*3610*/  @P0 BRA `(.L_x_49) ;  /* 0x0000000000f80947 */ /* 0x000fea0003800000 */
[----:B------:R-:W-:Y:S02]  /*3620*/  ISETP.GE.AND P0, PT, R12, RZ, PT ;  /* 0x000000ff0c00720c */ /* 0x000fe40003f06270 */
[----:B------:R-:W-:-:S11]  /*3630*/  ISETP.GE.AND P1, PT, R13, RZ, PT ;  /* 0x000000ff0d00720c */ /* 0x000fd60003f26270 */
[----:B------:R-:W-:Y:S01]  /*3640*/  @P0 MOV R10, RZ ;  /* 0x000000ff000a0202 */ /* 0x000fe20000000f00 */
[----:B------:R-:W-:Y:S01]  /*3650*/  @!P0 FFMA R0, R0, 1.84467440737095516160e+19, RZ ;  /* 0x5f80000000008823 */ /* 0x000fe200000000ff */
[----:B------:R-:W-:Y:S01]  /*3660*/  @!P0 MOV R10, 0xffffffc0 ;  /* 0xffffffc0000a8802 */ /* 0x000fe20000000f00 */
[----:B------:R-:W-:-:S03]  /*3670*/  @!P1 FFMA R11, R3, 1.84467440737095516160e+19, RZ ;  /* 0x5f800000030b9823 */ /* 0x000fc600000000ff */
[----:B------:R-:W-:-:S07]  /*3680*/  @!P1 IADD3 R10, PT, PT, R10, 0x40, RZ ;  /* 0x000000400a0a9810 */ /* 0x000fce0007ffe0ff */
.L_x_45:
[----:B------:R-:W-:-:S04]  /*3690*/  LEA R12, R9, 0xc0800000, 0x17 ;  /* 0xc0800000090c7811 */ /* 0x000fc800078eb8ff */
[----:B------:R-:W-:Y:S02]  /*36a0*/  IADD3 R15, PT, PT, -R12, R11, RZ ;  /* 0x0000000b0c0f7210 */ /* 0x000fe40007ffe1ff */
[----:B------:R-:W-:Y:S02]  /*36b0*/  IADD3 R12, PT, PT, R14, -0x7f, RZ ;  /* 0xffffff810e0c7810 */ /* 0x000fe40007ffe0ff */
[----:B------:R0:W1:Y:S01]  /*36c0*/  MUFU.RCP R11, R15 ;  /* 0x0000000f000b7308 */ /* 0x0000620000001000 */
[----:B------:R-:W-:Y:S02]  /*36d0*/  FADD.FTZ R13, -R15, -RZ ;  /* 0x800000ff0f0d7221 */ /* 0x000fe40000010100 */
[C---:B------:R-:W-:Y:S01]  /*36e0*/  IMAD R0, R12.reuse, -0x800000, R0 ;  /* 0xff8000000c007824 */ /* 0x040fe200078e0200 */
[----:B0-----:R-:W-:-:S04]  /*36f0*/  IADD3 R15, PT, PT, R12, 0x7f, -R9 ;  /* 0x0000007f0c0f7810 */ /* 0x001fc80007ffe809 */
[----:B------:R-:W-:Y:S01]  /*3700*/  IADD3 R15, PT, PT, R15, R10, RZ ;  /* 0x0000000a0f0f7210 */ /* 0x000fe20007ffe0ff */
[----:B-1----:R-:W-:-:S04]  /*3710*/  FFMA R14, R11, R13, 1 ;  /* 0x3f8000000b0e7423 */ /* 0x002fc8000000000d */
[----:B------:R-:W-:-:S04]  /*3720*/  FFMA R11, R11, R14, R11 ;  /* 0x0000000e0b0b7223 */ /* 0x000fc8000000000b */
[----:B------:R-:W-:-:S04]  /*3730*/  FFMA R14, R0, R11, RZ ;  /* 0x0000000b000e7223 */ /* 0x000fc800000000ff */
[----:B------:R-:W-:-:S04]  /*3740*/  FFMA R16, R13, R14, R0 ;  /* 0x0000000e0d107223 */ /* 0x000fc80000000000 */
[----:B------:R-:W-:-:S04]  /*3750*/  FFMA R14, R11, R16, R14 ;  /* 0x000000100b0e7223 */ /* 0x000fc8000000000e */
[----:B------:R-:W-:-:S04]  /*3760*/  FFMA R13, R13, R14, R0 ;  /* 0x0000000e0d0d7223 */ /* 0x000fc80000000000 */
[----:B------:R-:W-:-:S05]  /*3770*/  FFMA R0, R11, R13, R14 ;  /* 0x0000000d0b007223 */ /* 0x000fca000000000e */
[----:B------:R-:W-:-:S04]  /*3780*/  SHF.R.U32.HI R9, RZ, 0x17, R0 ;  /* 0x00000017ff097819 */ /* 0x000fc80000011600 */
[----:B------:R-:W-:-:S04]  /*3790*/  LOP3.LUT R9, R9, 0xff, RZ, 0xc0, !PT ;  /* 0x000000ff09097812 */ /* 0x000fc800078ec0ff */
[----:B------:R-:W-:-:S04]  /*37a0*/  IADD3 R12, PT, PT, R9, R15, RZ ;  /* 0x0000000f090c7210 */ /* 0x000fc80007ffe0ff */
[----:B------:R-:W-:-:S04]  /*37b0*/  IADD3 R9, PT, PT, R12, -0x1, RZ ;  /* 0xffffffff0c097810 */ /* 0x000fc80007ffe0ff */
[----:B------:R-:W-:-:S13]  /*37c0*/  ISETP.GE.U32.AND P0, PT, R9, 0xfe, PT ;  /* 0x000000fe0900780c */ /* 0x000fda0003f06070 */
[----:B------:R-:W-:Y:S05]  /*37d0*/  @!P0 BRA `(.L_x_50) ;  /* 0x0000000000808947 */ /* 0x000fea0003800000 */
[----:B------:R-:W-:-:S13]  /*37e0*/  ISETP.GT.AND P0, PT, R12, 0xfe, PT ;  /* 0x000000fe0c00780c */ /* 0x000fda0003f04270 */
[----:B------:R-:W-:Y:S05]  /*37f0*/  @P0 BRA `(.L_x_51) ;  /* 0x00000000006c0947 */ /* 0x000fea0003800000 */
[----:B------:R-:W-:-:S13]  /*3800*/  ISETP.GE.AND P0, PT, R12, 0x1, PT ;  /* 0x000000010c00780c */ /* 0x000fda0003f06270 */
[----:B------:R-:W-:Y:S05]  /*3810*/  @P0 BRA `(.L_x_52) ;  /* 0x0000000000980947 */ /* 0x000fea0003800000 */
[----:B------:R-:W-:Y:S02]  /*3820*/  ISETP.GE.AND P0, PT, R12, -0x18, PT ;  /* 0xffffffe80c00780c */ /* 0x000fe40003f06270 */
[----:B------:R-:W-:-:S11]  /*3830*/  LOP3.LUT R0, R0, 0x80000000, RZ, 0xc0, !PT ;  /* 0x8000000000007812 */ /* 0x000fd600078ec0ff */
[----:B------:R-:W-:Y:S05]  /*3840*/  @!P0 BRA `(.L_x_52) ;  /* 0x00000000008c8947 */ /* 0x000fea0003800000 */
[-CC-:B------:R-:W-:Y:S01]  /*3850*/  FFMA.RZ R9, R11, R13.reuse, R14.reuse ;  /* 0x0000000d0b097223 */ /* 0x180fe2000000c00e */
[C---:B------:R-:W-:Y:S02]  /*3860*/  ISETP.NE.AND P2, PT, R12.reuse, RZ, PT ;  /* 0x000000ff0c00720c */ /* 0x040fe40003f45270 */
[C---:B------:R-:W-:Y:S02]  /*3870*/  ISETP.NE.AND P1, PT, R12.reuse, RZ, PT ;  /* 0x000000ff0c00720c */ /* 0x040fe40003f25270 */
[----:B------:R-:W-:Y:S01]  /*3880*/  LOP3.LUT R10, R9, 0x7fffff, RZ, 0xc0, !PT ;  /* 0x007fffff090a7812 */ /* 0x000fe200078ec0ff */
[CCC-:B------:R-:W-:Y:S01]  /*3890*/  FFMA.RP R9, R11.reuse, R13.reuse, R14.reuse ;  /* 0x0000000d0b097223 */ /* 0x1c0fe2000000800e */
[----:B------:R-:W-:Y:S01]  /*38a0*/  FFMA.RM R14, R11, R13, R14 ;  /* 0x0000000d0b0e7223 */ /* 0x000fe2000000400e */
[----:B------:R-:W-:Y:S02]  /*38b0*/  IADD3 R11, PT, PT, R12, 0x20, RZ ;  /* 0x000000200c0b7810 */ /* 0x000fe40007ffe0ff */
[----:B------:R-:W-:-:S02]  /*38c0*/  LOP3.LUT R10, R10, 0x800000, RZ, 0xfc, !PT ;  /* 0x008000000a0a7812 */ /* 0x000fc400078efcff */
[----:B------:R-:W-:Y:S02]  /*38d0*/  IADD3 R12, PT, PT, -R12, RZ, RZ ;  /* 0x000000ff0c0c7210 */ /* 0x000fe40007ffe1ff */
[----:B------:R-:W-:Y:S02]  /*38e0*/  SHF.L.U32 R11, R10, R11, RZ ;  /* 0x0000000b0a0b7219 */ /* 0x000fe400000006ff */
[----:B------:R-:W-:Y:S02]  /*38f0*/  FSETP.NEU.FTZ.AND P0, PT, R9, R14, PT ;  /* 0x0000000e0900720b */ /* 0x000fe40003f1d000 */
[----:B------:R-:W-:Y:S02]  /*3900*/  SEL R9, R12, RZ, P2 ;  /* 0x000000ff0c097207 */ /* 0x000fe40001000000 */
[----:B------:R-:W-:Y:S02]  /*3910*/  ISETP.NE.AND P1, PT, R11, RZ, P1 ;  /* 0x000000ff0b00720c */ /* 0x000fe40000f25270 */
[----:B------:R-:W-:-:S02]  /*3920*/  SHF.R.U32.HI R9, RZ, R9, R10 ;  /* 0x00000009ff097219 */ /* 0x000fc4000001160a */
[----:B------:R-:W-:Y:S02]  /*3930*/  PLOP3.LUT P0, PT, P0, P1, PT, 0xf8, 0x8f ;  /* 0x00000000008f781c */ /* 0x000fe40000703f70 */
[----:B------:R-:W-:Y:S02]  /*3940*/  SHF.R.U32.HI R11, RZ, 0x1, R9 ;  /* 0x00000001ff0b7819 */ /* 0x000fe40000011609 */
[----:B------:R-:W-:-:S04]  /*3950*/  SEL R10, RZ, 0x1, !P0 ;  /* 0x00000001ff0a7807 */ /* 0x000fc80004000000 */
[----:B------:R-:W-:-:S04]  /*3960*/  LOP3.LUT R10, R10, 0x1, R11, 0xf8, !PT ;  /* 0x000000010a0a7812 */ /* 0x000fc800078ef80b */
[----:B------:R-:W-:-:S04]  /*3970*/  LOP3.LUT R10, R10, R9, RZ, 0xc0, !PT ;  /* 0x000000090a0a7212 */ /* 0x000fc800078ec0ff */
[----:B------:R-:W-:-:S04]  /*3980*/  IADD3 R11, PT, PT, R11, R10, RZ ;  /* 0x0000000a0b0b7210 */ /* 0x000fc80007ffe0ff */
[----:B------:R-:W-:Y:S01]  /*3990*/  LOP3.LUT R0, R11, R0, RZ, 0xfc, !PT ;  /* 0x000000000b007212 */ /* 0x000fe200078efcff */
[----:B------:R-:W-:Y:S06]  /*39a0*/  BRA `(.L_x_52) ;  /* 0x0000000000347947 */ /* 0x000fec0003800000 */
.L_x_51:
[----:B------:R-:W-:-:S04]  /*39b0*/  LOP3.LUT R0, R0, 0x80000000, RZ, 0xc0, !PT ;  /* 0x8000000000007812 */ /* 0x000fc800078ec0ff */
[----:B------:R-:W-:Y:S01]  /*39c0*/  LOP3.LUT R0, R0, 0x7f800000, RZ, 0xfc, !PT ;  /* 0x7f80000000007812 */ /* 0x000fe200078efcff */
[----:B------:R-:W-:Y:S06]  /*39d0*/  BRA `(.L_x_52) ;  /* 0x0000000000287947 */ /* 0x000fec0003800000 */
.L_x_50:
[----:B------:R-:W-:Y:S01]  /*39e0*/  LEA R0, R15, R0, 0x17 ;  /* 0x000000000f007211 */ /* 0x000fe200078eb8ff */
[----:B------:R-:W-:Y:S06]  /*39f0*/  BRA `(.L_x_52) ;  /* 0x0000000000207947 */ /* 0x000fec0003800000 */
.L_x_49:
[----:B------:R-:W-:-:S04]  /*3a00*/  LOP3.LUT R0, R11, 0x80000000, R0, 0x48, !PT ;  /* 0x800000000b007812 */ /* 0x000fc800078e4800 */
[----:B------:R-:W-:Y:S01]  /*3a10*/  LOP3.LUT R0, R0, 0x7f800000, RZ, 0xfc, !PT ;  /* 0x7f80000000007812 */ /* 0x000fe200078efcff */
[----:B------:R-:W-:Y:S06]  /*3a20*/  BRA `(.L_x_52) ;  /* 0x0000000000147947 */ /* 0x000fec0003800000 */
.L_x_48:
[----:B------:R-:W-:Y:S01]  /*3a30*/  LOP3.LUT R0, R11, 0x80000000, R0, 0x48, !PT ;  /* 0x800000000b007812 */ /* 0x000fe200078e4800 */
[----:B------:R-:W-:Y:S06]  /*3a40*/  BRA `(.L_x_52) ;  /* 0x00000000000c7947 */ /* 0x000fec0003800000 */
.L_x_47:
[----:B------:R-:W0:Y:S01]  /*3a50*/  MUFU.RSQ R0, -QNAN ;  /* 0xffc0000000007908 */ /* 0x000e220000001400 */
[----:B------:R-:W-:Y:S05]  /*3a60*/  BRA `(.L_x_52) ;  /* 0x0000000000047947 */ /* 0x000fea0003800000 */
.L_x_46:
[----:B------:R-:W-:-:S07]  /*3a70*/  FADD.FTZ R0, R0, R3 ;  /* 0x0000000300007221 */ /* 0x000fce0000010000 */
.L_x_52:
[----:B------:R-:W-:Y:S01]  /*3a80*/  HFMA2 R9, -RZ, RZ, 0, 0 ;  /* 0x00000000ff097431 */ /* 0x000fe200000001ff */
[----:B0-----:R-:W-:-:S03]  /*3a90*/  MOV R11, R0 ;  /* 0x00000000000b7202 */ /* 0x001fc60000000f00 */
[----:B------:R-:W-:Y:S05]  /*3aa0*/  RET.REL.NODEC R8 `(_Z22softmax_scaling_kernelPfif) ;  /* 0xffffffc408547950 */ /* 0x000fea0003c3ffff */
.L_x_53:
[----:B------:R-:W-:-:S00]  /*3ab0*/  BRA `(.L_x_53) ;  /* 0xfffffffc00fc7947 */ /* 0x000fc0000383ffff */
[----:B------:R-:W-:-:S00]  /*3ac0*/  NOP ;  /* 0x0000000000007918 */ /* 0x000fc00000000000 */
        /* <DEDUP_REMOVED lines=11> */
.L_x_54:


//--------------------- .nv.shared.reserved.0     --------------------------
	.section	.nv.shared.reserved.0,"aw",@nobits
	.weak		__nv_reservedSMEM_offset_0_alias
	.size		__nv_reservedSMEM_offset_0_alias, 0, 64
	.other		__nv_reservedSMEM_offset_0_alias,@"STO_CUDA_RESERVED_SHARED STV_DEFAULT"
__nv_reservedSMEM_offset_0_alias:
	.zero		0
	.zero		64


//--------------------- .nv.constant0._Z22softmax_scaling_kernelPfif --------------------------
	.section	.nv.constant0._Z22softmax_scaling_kernelPfif,"a",@progbits
	.sectionflags	@""
	.align	4
.nv.constant0._Z22softmax_scaling_kernelPfif:
	.zero		912


//--------------------- SYMBOLS --------------------------

	.type		.nv.reservedSmem.offset0,@object
	.size		.nv.reservedSmem.offset0,0x4
